//
// Generated by NVIDIA NVVM Compiler
//
// Compiler Build ID: CL-36424714
// Cuda compilation tools, release 13.0, V13.0.88
// Based on NVVM 20.0.0
//

.version 9.0
.target sm_100
.address_size 64

	// .globl	_Z22imageFilterKernelPartAP5char3S0_jji
// _ZZ22imageFilterKernelPartCP5char3S0_jjiiiE4tile has been demoted

.visible .entry _Z22imageFilterKernelPartAP5char3S0_jji(
	.param .u64 .ptr .align 1 _Z22imageFilterKernelPartAP5char3S0_jji_param_0,
	.param .u64 .ptr .align 1 _Z22imageFilterKernelPartAP5char3S0_jji_param_1,
	.param .u32 _Z22imageFilterKernelPartAP5char3S0_jji_param_2,
	.param .u32 _Z22imageFilterKernelPartAP5char3S0_jji_param_3,
	.param .u32 _Z22imageFilterKernelPartAP5char3S0_jji_param_4
)
{
	.reg .pred 	%p<31>;
	.reg .b32 	%r<223>;
	.reg .b64 	%rd<26>;

	ld.param.u64 	%rd3, [_Z22imageFilterKernelPartAP5char3S0_jji_param_0];
	ld.param.u32 	%r124, [_Z22imageFilterKernelPartAP5char3S0_jji_param_2];
	ld.param.u32 	%r125, [_Z22imageFilterKernelPartAP5char3S0_jji_param_3];
	ld.param.u32 	%r126, [_Z22imageFilterKernelPartAP5char3S0_jji_param_4];
	cvta.to.global.u64 	%rd1, %rd3;
	mov.u32 	%r127, %ctaid.x;
	mov.u32 	%r128, %ntid.x;
	mov.u32 	%r129, %tid.x;
	mad.lo.s32 	%r130, %r127, %r128, %r129;
	mul.lo.s32 	%r172, %r126, %r130;
	setp.lt.s32 	%p1, %r126, 1;
	@%p1 bra 	$L__BB0_23;
	mul.lo.s32 	%r2, %r125, %r124;
	shl.b32 	%r3, %r124, 2;
	mul.lo.s32 	%r4, %r124, -3;
	shl.b32 	%r5, %r124, 1;
	neg.s32 	%r6, %r5;
	neg.s32 	%r7, %r3;
	mul.lo.s32 	%r8, %r124, 3;
	add.s32 	%r9, %r172, %r126;
$L__BB0_2:
	sub.s32 	%r181, %r172, %r124;
	add.s32 	%r180, %r6, %r172;
	add.s32 	%r179, %r7, %r172;
	add.s32 	%r177, %r124, %r172;
	add.s32 	%r176, %r5, %r172;
	add.s32 	%r175, %r8, %r172;
	add.s32 	%r174, %r3, %r172;
	add.s32 	%r173, %r4, %r172;
	mov.b32 	%r190, 0;
	mov.b32 	%r182, -4;
	mov.u32 	%r178, %r172;
	mov.u32 	%r189, %r190;
	mov.u32 	%r188, %r190;
	mov.u32 	%r187, %r190;
$L__BB0_3:
	add.s32 	%r33, %r179, -4;
	setp.lt.s32 	%p2, %r33, 0;
	setp.ge.u32 	%p3, %r33, %r2;
	or.pred  	%p4, %p2, %p3;
	@%p4 bra 	$L__BB0_5;
	mul.wide.u32 	%rd4, %r33, 3;
	add.s64 	%rd5, %rd1, %rd4;
	ld.global.s8 	%r133, [%rd5];
	add.s32 	%r189, %r189, %r133;
	ld.global.s8 	%r134, [%rd5+1];
	add.s32 	%r188, %r188, %r134;
	ld.global.s8 	%r135, [%rd5+2];
	add.s32 	%r187, %r187, %r135;
	add.s32 	%r190, %r190, 1;
$L__BB0_5:
	add.s32 	%r42, %r124, %r33;
	setp.lt.s32 	%p5, %r42, 0;
	setp.ge.u32 	%p6, %r42, %r2;
	or.pred  	%p7, %p5, %p6;
	@%p7 bra 	$L__BB0_7;
	add.s32 	%r136, %r173, -4;
	mul.wide.u32 	%rd6, %r136, 3;
	add.s64 	%rd7, %rd1, %rd6;
	ld.global.s8 	%r137, [%rd7];
	add.s32 	%r189, %r189, %r137;
	ld.global.s8 	%r138, [%rd7+1];
	add.s32 	%r188, %r188, %r138;
	ld.global.s8 	%r139, [%rd7+2];
	add.s32 	%r187, %r187, %r139;
	add.s32 	%r190, %r190, 1;
$L__BB0_7:
	add.s32 	%r51, %r124, %r42;
	setp.lt.s32 	%p8, %r51, 0;
	setp.ge.u32 	%p9, %r51, %r2;
	or.pred  	%p10, %p8, %p9;
	@%p10 bra 	$L__BB0_9;
	add.s32 	%r140, %r180, -4;
	mul.wide.u32 	%rd8, %r140, 3;
	add.s64 	%rd9, %rd1, %rd8;
	ld.global.s8 	%r141, [%rd9];
	add.s32 	%r189, %r189, %r141;
	ld.global.s8 	%r142, [%rd9+1];
	add.s32 	%r188, %r188, %r142;
	ld.global.s8 	%r143, [%rd9+2];
	add.s32 	%r187, %r187, %r143;
	add.s32 	%r190, %r190, 1;
$L__BB0_9:
	add.s32 	%r60, %r124, %r51;
	setp.lt.s32 	%p11, %r60, 0;
	setp.ge.u32 	%p12, %r60, %r2;
	or.pred  	%p13, %p11, %p12;
	@%p13 bra 	$L__BB0_11;
	add.s32 	%r144, %r181, -4;
	mul.wide.u32 	%rd10, %r144, 3;
	add.s64 	%rd11, %rd1, %rd10;
	ld.global.s8 	%r145, [%rd11];
	add.s32 	%r189, %r189, %r145;
	ld.global.s8 	%r146, [%rd11+1];
	add.s32 	%r188, %r188, %r146;
	ld.global.s8 	%r147, [%rd11+2];
	add.s32 	%r187, %r187, %r147;
	add.s32 	%r190, %r190, 1;
$L__BB0_11:
	add.s32 	%r69, %r124, %r60;
	setp.lt.s32 	%p14, %r69, 0;
	setp.ge.u32 	%p15, %r69, %r2;
	or.pred  	%p16, %p14, %p15;
	@%p16 bra 	$L__BB0_13;
	add.s32 	%r148, %r178, -4;
	mul.wide.u32 	%rd12, %r148, 3;
	add.s64 	%rd13, %rd1, %rd12;
	ld.global.s8 	%r149, [%rd13];
	add.s32 	%r189, %r189, %r149;
	ld.global.s8 	%r150, [%rd13+1];
	add.s32 	%r188, %r188, %r150;
	ld.global.s8 	%r151, [%rd13+2];
	add.s32 	%r187, %r187, %r151;
	add.s32 	%r190, %r190, 1;
$L__BB0_13:
	add.s32 	%r78, %r124, %r69;
	setp.lt.s32 	%p17, %r78, 0;
	setp.ge.u32 	%p18, %r78, %r2;
	or.pred  	%p19, %p17, %p18;
	@%p19 bra 	$L__BB0_15;
	add.s32 	%r152, %r177, -4;
	mul.wide.u32 	%rd14, %r152, 3;
	add.s64 	%rd15, %rd1, %rd14;
	ld.global.s8 	%r153, [%rd15];
	add.s32 	%r189, %r189, %r153;
	ld.global.s8 	%r154, [%rd15+1];
	add.s32 	%r188, %r188, %r154;
	ld.global.s8 	%r155, [%rd15+2];
	add.s32 	%r187, %r187, %r155;
	add.s32 	%r190, %r190, 1;
$L__BB0_15:
	add.s32 	%r87, %r124, %r78;
	setp.lt.s32 	%p20, %r87, 0;
	setp.ge.u32 	%p21, %r87, %r2;
	or.pred  	%p22, %p20, %p21;
	@%p22 bra 	$L__BB0_17;
	add.s32 	%r156, %r176, -4;
	mul.wide.u32 	%rd16, %r156, 3;
	add.s64 	%rd17, %rd1, %rd16;
	ld.global.s8 	%r157, [%rd17];
	add.s32 	%r189, %r189, %r157;
	ld.global.s8 	%r158, [%rd17+1];
	add.s32 	%r188, %r188, %r158;
	ld.global.s8 	%r159, [%rd17+2];
	add.s32 	%r187, %r187, %r159;
	add.s32 	%r190, %r190, 1;
$L__BB0_17:
	add.s32 	%r96, %r124, %r87;
	setp.lt.s32 	%p23, %r96, 0;
	setp.ge.u32 	%p24, %r96, %r2;
	or.pred  	%p25, %p23, %p24;
	@%p25 bra 	$L__BB0_19;
	add.s32 	%r160, %r175, -4;
	mul.wide.u32 	%rd18, %r160, 3;
	add.s64 	%rd19, %rd1, %rd18;
	ld.global.s8 	%r161, [%rd19];
	add.s32 	%r189, %r189, %r161;
	ld.global.s8 	%r162, [%rd19+1];
	add.s32 	%r188, %r188, %r162;
	ld.global.s8 	%r163, [%rd19+2];
	add.s32 	%r187, %r187, %r163;
	add.s32 	%r190, %r190, 1;
$L__BB0_19:
	add.s32 	%r164, %r124, %r96;
	setp.lt.s32 	%p26, %r164, 0;
	setp.ge.u32 	%p27, %r164, %r2;
	or.pred  	%p28, %p26, %p27;
	@%p28 bra 	$L__BB0_21;
	add.s32 	%r165, %r174, -4;
	mul.wide.u32 	%rd20, %r165, 3;
	add.s64 	%rd21, %rd1, %rd20;
	ld.global.s8 	%r166, [%rd21];
	add.s32 	%r189, %r189, %r166;
	ld.global.s8 	%r167, [%rd21+1];
	add.s32 	%r188, %r188, %r167;
	ld.global.s8 	%r168, [%rd21+2];
	add.s32 	%r187, %r187, %r168;
	add.s32 	%r190, %r190, 1;
$L__BB0_21:
	add.s32 	%r182, %r182, 1;
	add.s32 	%r181, %r181, 1;
	add.s32 	%r180, %r180, 1;
	add.s32 	%r179, %r179, 1;
	add.s32 	%r178, %r178, 1;
	add.s32 	%r177, %r177, 1;
	add.s32 	%r176, %r176, 1;
	add.s32 	%r175, %r175, 1;
	add.s32 	%r174, %r174, 1;
	add.s32 	%r173, %r173, 1;
	setp.ne.s32 	%p29, %r182, 5;
	@%p29 bra 	$L__BB0_3;
	ld.param.u64 	%rd25, [_Z22imageFilterKernelPartAP5char3S0_jji_param_1];
	div.s32 	%r169, %r189, %r190;
	cvta.to.global.u64 	%rd22, %rd25;
	mul.wide.s32 	%rd23, %r172, 3;
	add.s64 	%rd24, %rd22, %rd23;
	st.global.u8 	[%rd24], %r169;
	div.s32 	%r170, %r188, %r190;
	st.global.u8 	[%rd24+1], %r170;
	div.s32 	%r171, %r187, %r190;
	st.global.u8 	[%rd24+2], %r171;
	add.s32 	%r172, %r172, 1;
	setp.lt.s32 	%p30, %r172, %r9;
	@%p30 bra 	$L__BB0_2;
$L__BB0_23:
	ret;

}
	// .globl	_Z22imageFilterKernelPartBP5char3S0_jjii
.visible .entry _Z22imageFilterKernelPartBP5char3S0_jjii(
	.param .u64 .ptr .align 1 _Z22imageFilterKernelPartBP5char3S0_jjii_param_0,
	.param .u64 .ptr .align 1 _Z22imageFilterKernelPartBP5char3S0_jjii_param_1,
	.param .u32 _Z22imageFilterKernelPartBP5char3S0_jjii_param_2,
	.param .u32 _Z22imageFilterKernelPartBP5char3S0_jjii_param_3,
	.param .u32 _Z22imageFilterKernelPartBP5char3S0_jjii_param_4,
	.param .u32 _Z22imageFilterKernelPartBP5char3S0_jjii_param_5
)
{
	.reg .pred 	%p<31>;
	.reg .b32 	%r<235>;
	.reg .b64 	%rd<26>;

	ld.param.u64 	%rd3, [_Z22imageFilterKernelPartBP5char3S0_jjii_param_0];
	ld.param.u32 	%r124, [_Z22imageFilterKernelPartBP5char3S0_jjii_param_2];
	ld.param.u32 	%r125, [_Z22imageFilterKernelPartBP5char3S0_jjii_param_3];
	ld.param.u32 	%r126, [_Z22imageFilterKernelPartBP5char3S0_jjii_param_4];
	cvta.to.global.u64 	%rd1, %rd3;
	mov.u32 	%r128, %ctaid.x;
	mov.u32 	%r129, %ntid.x;
	mul.lo.s32 	%r1, %r128, %r129;
	mov.u32 	%r2, %tid.x;
	add.s32 	%r3, %r1, %r2;
	setp.lt.s32 	%p1, %r126, 1;
	@%p1 bra 	$L__BB1_23;
	mul.lo.s32 	%r4, %r125, %r124;
	shl.b32 	%r131, %r124, 2;
	shl.b32 	%r132, %r124, 1;
	add.s32 	%r133, %r2, %r124;
	add.s32 	%r5, %r133, %r1;
	add.s32 	%r6, %r3, %r132;
	mad.lo.s32 	%r7, %r124, 3, %r3;
	add.s32 	%r8, %r3, %r131;
	mov.b32 	%r184, 0;
$L__BB1_2:
	ld.param.u32 	%r183, [_Z22imageFilterKernelPartBP5char3S0_jjii_param_5];
	mul.lo.s32 	%r136, %r184, %r183;
	add.s32 	%r10, %r3, %r136;
	sub.s32 	%r137, %r3, %r124;
	add.s32 	%r193, %r137, %r136;
	sub.s32 	%r139, %r3, %r132;
	add.s32 	%r192, %r139, %r136;
	shl.b32 	%r140, %r124, 2;
	sub.s32 	%r141, %r3, %r140;
	add.s32 	%r191, %r141, %r136;
	add.s32 	%r189, %r5, %r136;
	add.s32 	%r188, %r6, %r136;
	add.s32 	%r187, %r7, %r136;
	add.s32 	%r186, %r8, %r136;
	mul.lo.s32 	%r142, %r124, 3;
	sub.s32 	%r143, %r3, %r142;
	add.s32 	%r185, %r143, %r136;
	mov.b32 	%r202, 0;
	mov.b32 	%r194, -4;
	mov.u32 	%r190, %r10;
	mov.u32 	%r201, %r202;
	mov.u32 	%r200, %r202;
	mov.u32 	%r199, %r202;
$L__BB1_3:
	add.s32 	%r33, %r191, -4;
	setp.lt.s32 	%p2, %r33, 0;
	setp.ge.u32 	%p3, %r33, %r4;
	or.pred  	%p4, %p2, %p3;
	@%p4 bra 	$L__BB1_5;
	mul.wide.u32 	%rd4, %r33, 3;
	add.s64 	%rd5, %rd1, %rd4;
	ld.global.s8 	%r144, [%rd5];
	add.s32 	%r201, %r201, %r144;
	ld.global.s8 	%r145, [%rd5+1];
	add.s32 	%r200, %r200, %r145;
	ld.global.s8 	%r146, [%rd5+2];
	add.s32 	%r199, %r199, %r146;
	add.s32 	%r202, %r202, 1;
$L__BB1_5:
	add.s32 	%r42, %r124, %r33;
	setp.lt.s32 	%p5, %r42, 0;
	setp.ge.u32 	%p6, %r42, %r4;
	or.pred  	%p7, %p5, %p6;
	@%p7 bra 	$L__BB1_7;
	add.s32 	%r147, %r185, -4;
	mul.wide.u32 	%rd6, %r147, 3;
	add.s64 	%rd7, %rd1, %rd6;
	ld.global.s8 	%r148, [%rd7];
	add.s32 	%r201, %r201, %r148;
	ld.global.s8 	%r149, [%rd7+1];
	add.s32 	%r200, %r200, %r149;
	ld.global.s8 	%r150, [%rd7+2];
	add.s32 	%r199, %r199, %r150;
	add.s32 	%r202, %r202, 1;
$L__BB1_7:
	add.s32 	%r51, %r124, %r42;
	setp.lt.s32 	%p8, %r51, 0;
	setp.ge.u32 	%p9, %r51, %r4;
	or.pred  	%p10, %p8, %p9;
	@%p10 bra 	$L__BB1_9;
	add.s32 	%r151, %r192, -4;
	mul.wide.u32 	%rd8, %r151, 3;
	add.s64 	%rd9, %rd1, %rd8;
	ld.global.s8 	%r152, [%rd9];
	add.s32 	%r201, %r201, %r152;
	ld.global.s8 	%r153, [%rd9+1];
	add.s32 	%r200, %r200, %r153;
	ld.global.s8 	%r154, [%rd9+2];
	add.s32 	%r199, %r199, %r154;
	add.s32 	%r202, %r202, 1;
$L__BB1_9:
	add.s32 	%r60, %r124, %r51;
	setp.lt.s32 	%p11, %r60, 0;
	setp.ge.u32 	%p12, %r60, %r4;
	or.pred  	%p13, %p11, %p12;
	@%p13 bra 	$L__BB1_11;
	add.s32 	%r155, %r193, -4;
	mul.wide.u32 	%rd10, %r155, 3;
	add.s64 	%rd11, %rd1, %rd10;
	ld.global.s8 	%r156, [%rd11];
	add.s32 	%r201, %r201, %r156;
	ld.global.s8 	%r157, [%rd11+1];
	add.s32 	%r200, %r200, %r157;
	ld.global.s8 	%r158, [%rd11+2];
	add.s32 	%r199, %r199, %r158;
	add.s32 	%r202, %r202, 1;
$L__BB1_11:
	add.s32 	%r69, %r124, %r60;
	setp.lt.s32 	%p14, %r69, 0;
	setp.ge.u32 	%p15, %r69, %r4;
	or.pred  	%p16, %p14, %p15;
	@%p16 bra 	$L__BB1_13;
	add.s32 	%r159, %r190, -4;
	mul.wide.u32 	%rd12, %r159, 3;
	add.s64 	%rd13, %rd1, %rd12;
	ld.global.s8 	%r160, [%rd13];
	add.s32 	%r201, %r201, %r160;
	ld.global.s8 	%r161, [%rd13+1];
	add.s32 	%r200, %r200, %r161;
	ld.global.s8 	%r162, [%rd13+2];
	add.s32 	%r199, %r199, %r162;
	add.s32 	%r202, %r202, 1;
$L__BB1_13:
	add.s32 	%r78, %r124, %r69;
	setp.lt.s32 	%p17, %r78, 0;
	setp.ge.u32 	%p18, %r78, %r4;
	or.pred  	%p19, %p17, %p18;
	@%p19 bra 	$L__BB1_15;
	add.s32 	%r163, %r189, -4;
	mul.wide.u32 	%rd14, %r163, 3;
	add.s64 	%rd15, %rd1, %rd14;
	ld.global.s8 	%r164, [%rd15];
	add.s32 	%r201, %r201, %r164;
	ld.global.s8 	%r165, [%rd15+1];
	add.s32 	%r200, %r200, %r165;
	ld.global.s8 	%r166, [%rd15+2];
	add.s32 	%r199, %r199, %r166;
	add.s32 	%r202, %r202, 1;
$L__BB1_15:
	add.s32 	%r87, %r124, %r78;
	setp.lt.s32 	%p20, %r87, 0;
	setp.ge.u32 	%p21, %r87, %r4;
	or.pred  	%p22, %p20, %p21;
	@%p22 bra 	$L__BB1_17;
	add.s32 	%r167, %r188, -4;
	mul.wide.u32 	%rd16, %r167, 3;
	add.s64 	%rd17, %rd1, %rd16;
	ld.global.s8 	%r168, [%rd17];
	add.s32 	%r201, %r201, %r168;
	ld.global.s8 	%r169, [%rd17+1];
	add.s32 	%r200, %r200, %r169;
	ld.global.s8 	%r170, [%rd17+2];
	add.s32 	%r199, %r199, %r170;
	add.s32 	%r202, %r202, 1;
$L__BB1_17:
	add.s32 	%r96, %r124, %r87;
	setp.lt.s32 	%p23, %r96, 0;
	setp.ge.u32 	%p24, %r96, %r4;
	or.pred  	%p25, %p23, %p24;
	@%p25 bra 	$L__BB1_19;
	add.s32 	%r171, %r187, -4;
	mul.wide.u32 	%rd18, %r171, 3;
	add.s64 	%rd19, %rd1, %rd18;
	ld.global.s8 	%r172, [%rd19];
	add.s32 	%r201, %r201, %r172;
	ld.global.s8 	%r173, [%rd19+1];
	add.s32 	%r200, %r200, %r173;
	ld.global.s8 	%r174, [%rd19+2];
	add.s32 	%r199, %r199, %r174;
	add.s32 	%r202, %r202, 1;
$L__BB1_19:
	add.s32 	%r175, %r124, %r96;
	setp.lt.s32 	%p26, %r175, 0;
	setp.ge.u32 	%p27, %r175, %r4;
	or.pred  	%p28, %p26, %p27;
	@%p28 bra 	$L__BB1_21;
	add.s32 	%r176, %r186, -4;
	mul.wide.u32 	%rd20, %r176, 3;
	add.s64 	%rd21, %rd1, %rd20;
	ld.global.s8 	%r177, [%rd21];
	add.s32 	%r201, %r201, %r177;
	ld.global.s8 	%r178, [%rd21+1];
	add.s32 	%r200, %r200, %r178;
	ld.global.s8 	%r179, [%rd21+2];
	add.s32 	%r199, %r199, %r179;
	add.s32 	%r202, %r202, 1;
$L__BB1_21:
	add.s32 	%r194, %r194, 1;
	add.s32 	%r193, %r193, 1;
	add.s32 	%r192, %r192, 1;
	add.s32 	%r191, %r191, 1;
	add.s32 	%r190, %r190, 1;
	add.s32 	%r189, %r189, 1;
	add.s32 	%r188, %r188, 1;
	add.s32 	%r187, %r187, 1;
	add.s32 	%r186, %r186, 1;
	add.s32 	%r185, %r185, 1;
	setp.ne.s32 	%p29, %r194, 5;
	@%p29 bra 	$L__BB1_3;
	ld.param.u64 	%rd25, [_Z22imageFilterKernelPartBP5char3S0_jjii_param_1];
	div.s32 	%r180, %r201, %r202;
	cvta.to.global.u64 	%rd22, %rd25;
	mul.wide.s32 	%rd23, %r10, 3;
	add.s64 	%rd24, %rd22, %rd23;
	st.global.u8 	[%rd24], %r180;
	div.s32 	%r181, %r200, %r202;
	st.global.u8 	[%rd24+1], %r181;
	div.s32 	%r182, %r199, %r202;
	st.global.u8 	[%rd24+2], %r182;
	add.s32 	%r184, %r184, 1;
	setp.ne.s32 	%p30, %r184, %r126;
	@%p30 bra 	$L__BB1_2;
$L__BB1_23:
	ret;

}
	// .globl	_Z22imageFilterKernelPartCP5char3S0_jjiii
.visible .entry _Z22imageFilterKernelPartCP5char3S0_jjiii(
	.param .u64 .ptr .align 1 _Z22imageFilterKernelPartCP5char3S0_jjiii_param_0,
	.param .u64 .ptr .align 1 _Z22imageFilterKernelPartCP5char3S0_jjiii_param_1,
	.param .u32 _Z22imageFilterKernelPartCP5char3S0_jjiii_param_2,
	.param .u32 _Z22imageFilterKernelPartCP5char3S0_jjiii_param_3,
	.param .u32 _Z22imageFilterKernelPartCP5char3S0_jjiii_param_4,
	.param .u32 _Z22imageFilterKernelPartCP5char3S0_jjiii_param_5,
	.param .u32 _Z22imageFilterKernelPartCP5char3S0_jjiii_param_6
)
{
	.reg .pred 	%p<143>;
	.reg .b16 	%rs<49>;
	.reg .b32 	%r<353>;
	.reg .b64 	%rd<35>;
	// demoted variable
	.shared .align 1 .b8 _ZZ22imageFilterKernelPartCP5char3S0_jjiiiE4tile[49152];
	ld.param.u64 	%rd7, [_Z22imageFilterKernelPartCP5char3S0_jjiii_param_0];
	ld.param.u64 	%rd8, [_Z22imageFilterKernelPartCP5char3S0_jjiii_param_1];
	ld.param.u32 	%r122, [_Z22imageFilterKernelPartCP5char3S0_jjiii_param_2];
	ld.param.u32 	%r123, [_Z22imageFilterKernelPartCP5char3S0_jjiii_param_3];
	ld.param.u32 	%r125, [_Z22imageFilterKernelPartCP5char3S0_jjiii_param_6];
	cvta.to.global.u64 	%rd1, %rd7;
	cvta.to.global.u64 	%rd2, %rd8;
	mov.u32 	%r126, %tid.x;
	and.b32  	%r1, %r126, 31;
	shr.u32 	%r2, %r126, 5;
	setp.lt.s32 	%p9, %r125, 1;
	@%p9 bra 	$L__BB2_96;
	shl.b32 	%r128, %r2, 7;
	or.b32  	%r129, %r128, %r1;
	add.s32 	%r3, %r1, -4;
	add.s32 	%r4, %r123, -4;
	add.s32 	%r5, %r122, -4;
	mov.u32 	%r130, _ZZ22imageFilterKernelPartCP5char3S0_jjiiiE4tile;
	mad.lo.s32 	%r6, %r129, 3, %r130;
	mov.b32 	%r304, 0;
$L__BB2_2:
	ld.param.u32 	%r303, [_Z22imageFilterKernelPartCP5char3S0_jjiii_param_4];
	mov.u32 	%r131, %ctaid.x;
	mad.lo.s32 	%r132, %r304, 12, %r131;
	div.u32 	%r133, %r132, %r303;
	mul.lo.s32 	%r134, %r133, %r303;
	sub.s32 	%r135, %r132, %r134;
	mad.lo.s32 	%r8, %r133, 120, %r2;
	mov.u32 	%r136, %tid.x;
	and.b32  	%r137, %r136, 31;
	mad.lo.s32 	%r9, %r135, 120, %r137;
	mad.lo.s32 	%r10, %r8, %r122, %r9;
	setp.gt.s32 	%p10, %r8, -1;
	setp.lt.u32 	%p11, %r8, %r123;
	and.pred  	%p1, %p10, %p11;
	mul.wide.s32 	%rd9, %r10, 3;
	add.s64 	%rd3, %rd1, %rd9;
	not.pred 	%p12, %p1;
	@%p12 bra 	$L__BB2_5;
	setp.lt.s32 	%p13, %r9, 0;
	setp.ge.u32 	%p14, %r9, %r122;
	or.pred  	%p15, %p13, %p14;
	@%p15 bra 	$L__BB2_5;
	ld.global.u8 	%rs1, [%rd3];
	ld.global.u8 	%rs2, [%rd3+1];
	ld.global.u8 	%rs3, [%rd3+2];
	st.shared.u8 	[%r6], %rs1;
	st.shared.u8 	[%r6+1], %rs2;
	st.shared.u8 	[%r6+2], %rs3;
$L__BB2_5:
	@%p12 bra 	$L__BB2_8;
	add.s32 	%r138, %r9, 32;
	setp.lt.s32 	%p17, %r9, -32;
	setp.ge.u32 	%p18, %r138, %r122;
	or.pred  	%p19, %p17, %p18;
	@%p19 bra 	$L__BB2_8;
	ld.global.u8 	%rs4, [%rd3+96];
	ld.global.u8 	%rs5, [%rd3+97];
	ld.global.u8 	%rs6, [%rd3+98];
	st.shared.u8 	[%r6+96], %rs4;
	st.shared.u8 	[%r6+97], %rs5;
	st.shared.u8 	[%r6+98], %rs6;
$L__BB2_8:
	@%p12 bra 	$L__BB2_11;
	add.s32 	%r139, %r9, 64;
	setp.lt.s32 	%p21, %r9, -64;
	setp.ge.u32 	%p22, %r139, %r122;
	or.pred  	%p23, %p21, %p22;
	@%p23 bra 	$L__BB2_11;
	ld.global.u8 	%rs7, [%rd3+192];
	ld.global.u8 	%rs8, [%rd3+193];
	ld.global.u8 	%rs9, [%rd3+194];
	st.shared.u8 	[%r6+192], %rs7;
	st.shared.u8 	[%r6+193], %rs8;
	st.shared.u8 	[%r6+194], %rs9;
$L__BB2_11:
	@%p12 bra 	$L__BB2_14;
	add.s32 	%r140, %r9, 96;
	setp.lt.s32 	%p25, %r9, -96;
	setp.ge.u32 	%p26, %r140, %r122;
	or.pred  	%p27, %p25, %p26;
	@%p27 bra 	$L__BB2_14;
	ld.global.u8 	%rs10, [%rd3+288];
	ld.global.u8 	%rs11, [%rd3+289];
	ld.global.u8 	%rs12, [%rd3+290];
	st.shared.u8 	[%r6+288], %rs10;
	st.shared.u8 	[%r6+289], %rs11;
	st.shared.u8 	[%r6+290], %rs12;
$L__BB2_14:
	add.s32 	%r141, %r8, 32;
	shl.b32 	%r11, %r122, 5;
	add.s32 	%r142, %r10, %r11;
	setp.gt.s32 	%p28, %r8, -33;
	setp.lt.u32 	%p29, %r141, %r123;
	and.pred  	%p2, %p28, %p29;
	mul.wide.s32 	%rd10, %r142, 3;
	add.s64 	%rd4, %rd1, %rd10;
	not.pred 	%p30, %p2;
	@%p30 bra 	$L__BB2_17;
	setp.lt.s32 	%p31, %r9, 0;
	setp.ge.u32 	%p32, %r9, %r122;
	or.pred  	%p33, %p31, %p32;
	@%p33 bra 	$L__BB2_17;
	ld.global.u8 	%rs13, [%rd4];
	ld.global.u8 	%rs14, [%rd4+1];
	ld.global.u8 	%rs15, [%rd4+2];
	st.shared.u8 	[%r6+12288], %rs13;
	st.shared.u8 	[%r6+12289], %rs14;
	st.shared.u8 	[%r6+12290], %rs15;
$L__BB2_17:
	@%p30 bra 	$L__BB2_20;
	add.s32 	%r143, %r9, 32;
	setp.lt.s32 	%p35, %r9, -32;
	setp.ge.u32 	%p36, %r143, %r122;
	or.pred  	%p37, %p35, %p36;
	@%p37 bra 	$L__BB2_20;
	ld.global.u8 	%rs16, [%rd4+96];
	ld.global.u8 	%rs17, [%rd4+97];
	ld.global.u8 	%rs18, [%rd4+98];
	st.shared.u8 	[%r6+12384], %rs16;
	st.shared.u8 	[%r6+12385], %rs17;
	st.shared.u8 	[%r6+12386], %rs18;
$L__BB2_20:
	@%p30 bra 	$L__BB2_23;
	add.s32 	%r144, %r9, 64;
	setp.lt.s32 	%p39, %r9, -64;
	setp.ge.u32 	%p40, %r144, %r122;
	or.pred  	%p41, %p39, %p40;
	@%p41 bra 	$L__BB2_23;
	ld.global.u8 	%rs19, [%rd4+192];
	ld.global.u8 	%rs20, [%rd4+193];
	ld.global.u8 	%rs21, [%rd4+194];
	st.shared.u8 	[%r6+12480], %rs19;
	st.shared.u8 	[%r6+12481], %rs20;
	st.shared.u8 	[%r6+12482], %rs21;
$L__BB2_23:
	@%p30 bra 	$L__BB2_26;
	add.s32 	%r145, %r9, 96;
	setp.lt.s32 	%p43, %r9, -96;
	setp.ge.u32 	%p44, %r145, %r122;
	or.pred  	%p45, %p43, %p44;
	@%p45 bra 	$L__BB2_26;
	ld.global.u8 	%rs22, [%rd4+288];
	ld.global.u8 	%rs23, [%rd4+289];
	ld.global.u8 	%rs24, [%rd4+290];
	st.shared.u8 	[%r6+12576], %rs22;
	st.shared.u8 	[%r6+12577], %rs23;
	st.shared.u8 	[%r6+12578], %rs24;
$L__BB2_26:
	add.s32 	%r146, %r8, 64;
	shl.b32 	%r147, %r122, 6;
	add.s32 	%r12, %r10, %r147;
	setp.gt.s32 	%p46, %r8, -65;
	setp.lt.u32 	%p47, %r146, %r123;
	and.pred  	%p3, %p46, %p47;
	mul.wide.s32 	%rd11, %r12, 3;
	add.s64 	%rd5, %rd1, %rd11;
	not.pred 	%p48, %p3;
	@%p48 bra 	$L__BB2_29;
	setp.lt.s32 	%p49, %r9, 0;
	setp.ge.u32 	%p50, %r9, %r122;
	or.pred  	%p51, %p49, %p50;
	@%p51 bra 	$L__BB2_29;
	ld.global.u8 	%rs25, [%rd5];
	ld.global.u8 	%rs26, [%rd5+1];
	ld.global.u8 	%rs27, [%rd5+2];
	st.shared.u8 	[%r6+24576], %rs25;
	st.shared.u8 	[%r6+24577], %rs26;
	st.shared.u8 	[%r6+24578], %rs27;
$L__BB2_29:
	@%p48 bra 	$L__BB2_32;
	add.s32 	%r148, %r9, 32;
	setp.lt.s32 	%p53, %r9, -32;
	setp.ge.u32 	%p54, %r148, %r122;
	or.pred  	%p55, %p53, %p54;
	@%p55 bra 	$L__BB2_32;
	ld.global.u8 	%rs28, [%rd5+96];
	ld.global.u8 	%rs29, [%rd5+97];
	ld.global.u8 	%rs30, [%rd5+98];
	st.shared.u8 	[%r6+24672], %rs28;
	st.shared.u8 	[%r6+24673], %rs29;
	st.shared.u8 	[%r6+24674], %rs30;
$L__BB2_32:
	@%p48 bra 	$L__BB2_35;
	add.s32 	%r149, %r9, 64;
	setp.lt.s32 	%p57, %r9, -64;
	setp.ge.u32 	%p58, %r149, %r122;
	or.pred  	%p59, %p57, %p58;
	@%p59 bra 	$L__BB2_35;
	ld.global.u8 	%rs31, [%rd5+192];
	ld.global.u8 	%rs32, [%rd5+193];
	ld.global.u8 	%rs33, [%rd5+194];
	st.shared.u8 	[%r6+24768], %rs31;
	st.shared.u8 	[%r6+24769], %rs32;
	st.shared.u8 	[%r6+24770], %rs33;
$L__BB2_35:
	@%p48 bra 	$L__BB2_38;
	add.s32 	%r150, %r9, 96;
	setp.lt.s32 	%p61, %r9, -96;
	setp.ge.u32 	%p62, %r150, %r122;
	or.pred  	%p63, %p61, %p62;
	@%p63 bra 	$L__BB2_38;
	ld.global.u8 	%rs34, [%rd5+288];
	ld.global.u8 	%rs35, [%rd5+289];
	ld.global.u8 	%rs36, [%rd5+290];
	st.shared.u8 	[%r6+24864], %rs34;
	st.shared.u8 	[%r6+24865], %rs35;
	st.shared.u8 	[%r6+24866], %rs36;
$L__BB2_38:
	add.s32 	%r151, %r8, 96;
	add.s32 	%r152, %r12, %r11;
	setp.gt.s32 	%p64, %r8, -97;
	setp.lt.u32 	%p65, %r151, %r123;
	and.pred  	%p4, %p64, %p65;
	mul.wide.s32 	%rd12, %r152, 3;
	add.s64 	%rd6, %rd1, %rd12;
	not.pred 	%p66, %p4;
	@%p66 bra 	$L__BB2_41;
	setp.lt.s32 	%p67, %r9, 0;
	setp.ge.u32 	%p68, %r9, %r122;
	or.pred  	%p69, %p67, %p68;
	@%p69 bra 	$L__BB2_41;
	ld.global.u8 	%rs37, [%rd6];
	ld.global.u8 	%rs38, [%rd6+1];
	ld.global.u8 	%rs39, [%rd6+2];
	st.shared.u8 	[%r6+36864], %rs37;
	st.shared.u8 	[%r6+36865], %rs38;
	st.shared.u8 	[%r6+36866], %rs39;
$L__BB2_41:
	@%p66 bra 	$L__BB2_44;
	add.s32 	%r153, %r9, 32;
	setp.lt.s32 	%p71, %r9, -32;
	setp.ge.u32 	%p72, %r153, %r122;
	or.pred  	%p73, %p71, %p72;
	@%p73 bra 	$L__BB2_44;
	ld.global.u8 	%rs40, [%rd6+96];
	ld.global.u8 	%rs41, [%rd6+97];
	ld.global.u8 	%rs42, [%rd6+98];
	st.shared.u8 	[%r6+36960], %rs40;
	st.shared.u8 	[%r6+36961], %rs41;
	st.shared.u8 	[%r6+36962], %rs42;
$L__BB2_44:
	@%p66 bra 	$L__BB2_47;
	add.s32 	%r154, %r9, 64;
	setp.lt.s32 	%p75, %r9, -64;
	setp.ge.u32 	%p76, %r154, %r122;
	or.pred  	%p77, %p75, %p76;
	@%p77 bra 	$L__BB2_47;
	ld.global.u8 	%rs43, [%rd6+192];
	ld.global.u8 	%rs44, [%rd6+193];
	ld.global.u8 	%rs45, [%rd6+194];
	st.shared.u8 	[%r6+37056], %rs43;
	st.shared.u8 	[%r6+37057], %rs44;
	st.shared.u8 	[%r6+37058], %rs45;
$L__BB2_47:
	@%p66 bra 	$L__BB2_50;
	add.s32 	%r155, %r9, 96;
	setp.lt.s32 	%p79, %r9, -96;
	setp.ge.u32 	%p80, %r155, %r122;
	or.pred  	%p81, %p79, %p80;
	@%p81 bra 	$L__BB2_50;
	ld.global.u8 	%rs46, [%rd6+288];
	ld.global.u8 	%rs47, [%rd6+289];
	ld.global.u8 	%rs48, [%rd6+290];
	st.shared.u8 	[%r6+37152], %rs46;
	st.shared.u8 	[%r6+37153], %rs47;
	st.shared.u8 	[%r6+37154], %rs48;
$L__BB2_50:
	bar.sync 	0;
	mov.b32 	%r305, 0;
$L__BB2_51:
	shl.b32 	%r158, %r305, 5;
	or.b32  	%r159, %r158, %r2;
	add.s32 	%r14, %r159, -124;
	add.s32 	%r160, %r8, %r158;
	mul.lo.s32 	%r15, %r160, %r122;
	setp.gt.s32 	%p82, %r160, -1;
	setp.lt.u32 	%p83, %r160, %r123;
	and.pred  	%p5, %p82, %p83;
	setp.lt.s32 	%p84, %r160, 4;
	setp.ge.u32 	%p85, %r160, %r4;
	and.pred  	%p86, %p85, %p83;
	or.pred  	%p6, %p84, %p86;
	add.s32 	%r161, %r160, -4;
	mul.lo.s32 	%r16, %r161, %r122;
	add.s32 	%r17, %r16, %r122;
	add.s32 	%r18, %r17, %r122;
	add.s32 	%r19, %r18, %r122;
	shl.b32 	%r162, %r122, 1;
	add.s32 	%r20, %r19, %r162;
	add.s32 	%r163, %r160, 2;
	setp.gt.s32 	%p87, %r160, -3;
	setp.lt.u32 	%p88, %r163, %r123;
	and.pred  	%p7, %p87, %p88;
	add.s32 	%r21, %r20, %r122;
	add.s32 	%r22, %r21, %r122;
	add.s32 	%r23, %r22, %r122;
	mul.lo.s32 	%r164, %r2, 384;
	mov.u32 	%r165, %tid.x;
	and.b32  	%r166, %r165, 31;
	mul.lo.s32 	%r167, %r166, 3;
	or.b32  	%r168, %r164, %r167;
	mov.u32 	%r169, _ZZ22imageFilterKernelPartCP5char3S0_jjiiiE4tile;
	add.s32 	%r170, %r168, %r169;
	mad.lo.s32 	%r171, %r305, 12288, %r170;
	add.s32 	%r24, %r171, -11;
	mov.b32 	%r306, 0;
	not.pred 	%p125, %p7;
$L__BB2_52:
	setp.lt.u32 	%p89, %r14, -120;
	shl.b32 	%r26, %r306, 5;
	add.s32 	%r172, %r3, %r26;
	setp.gt.u32 	%p90, %r172, 119;
	or.pred  	%p91, %p90, %p89;
	@%p91 bra 	$L__BB2_58;
	mad.lo.s32 	%r307, %r306, 96, %r24;
	mov.b32 	%r308, 0;
	mov.u32 	%r309, %r308;
	mov.u32 	%r310, %r308;
	mov.u32 	%r311, %r308;
$L__BB2_54:
	ld.shared.s8 	%r174, [%r307+-1537];
	add.s32 	%r175, %r309, %r174;
	ld.shared.s8 	%r176, [%r307+-1536];
	add.s32 	%r177, %r310, %r176;
	ld.shared.s8 	%r178, [%r307+-1535];
	add.s32 	%r179, %r311, %r178;
	ld.shared.s8 	%r180, [%r307+-1153];
	add.s32 	%r181, %r175, %r180;
	ld.shared.s8 	%r182, [%r307+-1152];
	add.s32 	%r183, %r177, %r182;
	ld.shared.s8 	%r184, [%r307+-1151];
	add.s32 	%r185, %r179, %r184;
	ld.shared.s8 	%r186, [%r307+-769];
	add.s32 	%r187, %r181, %r186;
	ld.shared.s8 	%r188, [%r307+-768];
	add.s32 	%r189, %r183, %r188;
	ld.shared.s8 	%r190, [%r307+-767];
	add.s32 	%r191, %r185, %r190;
	ld.shared.s8 	%r192, [%r307+-385];
	add.s32 	%r193, %r187, %r192;
	ld.shared.s8 	%r194, [%r307+-384];
	add.s32 	%r195, %r189, %r194;
	ld.shared.s8 	%r196, [%r307+-383];
	add.s32 	%r197, %r191, %r196;
	ld.shared.s8 	%r198, [%r307+-1];
	add.s32 	%r199, %r193, %r198;
	ld.shared.s8 	%r200, [%r307];
	add.s32 	%r201, %r195, %r200;
	ld.shared.s8 	%r202, [%r307+1];
	add.s32 	%r203, %r197, %r202;
	ld.shared.s8 	%r204, [%r307+383];
	add.s32 	%r205, %r199, %r204;
	ld.shared.s8 	%r206, [%r307+384];
	add.s32 	%r207, %r201, %r206;
	ld.shared.s8 	%r208, [%r307+385];
	add.s32 	%r209, %r203, %r208;
	ld.shared.s8 	%r210, [%r307+767];
	add.s32 	%r211, %r205, %r210;
	ld.shared.s8 	%r212, [%r307+768];
	add.s32 	%r213, %r207, %r212;
	ld.shared.s8 	%r214, [%r307+769];
	add.s32 	%r215, %r209, %r214;
	ld.shared.s8 	%r216, [%r307+1151];
	add.s32 	%r217, %r211, %r216;
	ld.shared.s8 	%r218, [%r307+1152];
	add.s32 	%r219, %r213, %r218;
	ld.shared.s8 	%r220, [%r307+1153];
	add.s32 	%r221, %r215, %r220;
	ld.shared.s8 	%r222, [%r307+1535];
	add.s32 	%r309, %r217, %r222;
	ld.shared.s8 	%r223, [%r307+1536];
	add.s32 	%r310, %r219, %r223;
	ld.shared.s8 	%r224, [%r307+1537];
	add.s32 	%r311, %r221, %r224;
	add.s32 	%r308, %r308, 1;
	add.s32 	%r307, %r307, 3;
	setp.ne.s32 	%p92, %r308, 9;
	@%p92 bra 	$L__BB2_54;
	not.pred 	%p93, %p5;
	@%p93 bra 	$L__BB2_58;
	add.s32 	%r225, %r9, %r26;
	setp.lt.s32 	%p94, %r225, 0;
	setp.ge.u32 	%p95, %r225, %r122;
	or.pred  	%p96, %p94, %p95;
	@%p96 bra 	$L__BB2_58;
	mul.hi.s32 	%r226, %r309, 424194301;
	shr.u32 	%r227, %r226, 31;
	shr.u32 	%r228, %r226, 3;
	add.s32 	%r229, %r228, %r227;
	add.s32 	%r230, %r9, %r15;
	add.s32 	%r231, %r230, %r26;
	mul.wide.s32 	%rd13, %r231, 3;
	add.s64 	%rd14, %rd2, %rd13;
	st.global.u8 	[%rd14], %r229;
	mul.hi.s32 	%r232, %r310, 424194301;
	shr.u32 	%r233, %r232, 31;
	shr.u32 	%r234, %r232, 3;
	add.s32 	%r235, %r234, %r233;
	st.global.u8 	[%rd14+1], %r235;
	mul.hi.s32 	%r236, %r311, 424194301;
	shr.u32 	%r237, %r236, 31;
	shr.u32 	%r238, %r236, 3;
	add.s32 	%r239, %r238, %r237;
	st.global.u8 	[%rd14+2], %r239;
$L__BB2_58:
	@%p6 bra 	$L__BB2_61;
	add.s32 	%r38, %r9, %r26;
	setp.lt.s32 	%p97, %r38, 4;
	@%p97 bra 	$L__BB2_61;
	setp.lt.u32 	%p98, %r38, %r5;
	setp.ge.u32 	%p99, %r38, %r122;
	or.pred  	%p100, %p98, %p99;
	@%p100 bra 	$L__BB2_93;
$L__BB2_61:
	add.s32 	%r39, %r26, %r9;
	mov.b32 	%r324, 0;
	mov.b32 	%r312, -4;
	mov.u32 	%r323, %r324;
	mov.u32 	%r322, %r324;
	mov.u32 	%r321, %r324;
$L__BB2_62:
	add.s32 	%r45, %r39, %r312;
	setp.gt.s32 	%p101, %r45, -1;
	setp.lt.u32 	%p102, %r45, %r122;
	and.pred  	%p8, %p101, %p102;
	shl.b32 	%r242, %r305, 5;
	add.s32 	%r243, %r8, %r242;
	setp.lt.s32 	%p103, %r243, 4;
	add.s32 	%r244, %r243, -4;
	setp.ge.u32 	%p104, %r244, %r123;
	or.pred  	%p105, %p103, %p104;
	@%p105 bra 	$L__BB2_65;
	not.pred 	%p106, %p8;
	@%p106 bra 	$L__BB2_65;
	add.s32 	%r245, %r45, %r16;
	mul.wide.u32 	%rd15, %r245, 3;
	add.s64 	%rd16, %rd1, %rd15;
	ld.global.s8 	%r246, [%rd16];
	add.s32 	%r323, %r323, %r246;
	ld.global.s8 	%r247, [%rd16+1];
	add.s32 	%r322, %r322, %r247;
	ld.global.s8 	%r248, [%rd16+2];
	add.s32 	%r321, %r321, %r248;
	add.s32 	%r324, %r324, 1;
$L__BB2_65:
	shl.b32 	%r249, %r305, 5;
	add.s32 	%r250, %r8, %r249;
	setp.lt.s32 	%p107, %r250, 3;
	add.s32 	%r251, %r250, -3;
	setp.ge.u32 	%p108, %r251, %r123;
	or.pred  	%p109, %p107, %p108;
	@%p109 bra 	$L__BB2_68;
	not.pred 	%p110, %p8;
	@%p110 bra 	$L__BB2_68;
	add.s32 	%r252, %r45, %r17;
	mul.wide.u32 	%rd17, %r252, 3;
	add.s64 	%rd18, %rd1, %rd17;
	ld.global.s8 	%r253, [%rd18];
	add.s32 	%r323, %r323, %r253;
	ld.global.s8 	%r254, [%rd18+1];
	add.s32 	%r322, %r322, %r254;
	ld.global.s8 	%r255, [%rd18+2];
	add.s32 	%r321, %r321, %r255;
	add.s32 	%r324, %r324, 1;
$L__BB2_68:
	shl.b32 	%r256, %r305, 5;
	add.s32 	%r257, %r8, %r256;
	setp.lt.s32 	%p111, %r257, 2;
	add.s32 	%r258, %r257, -2;
	setp.ge.u32 	%p112, %r258, %r123;
	or.pred  	%p113, %p111, %p112;
	@%p113 bra 	$L__BB2_71;
	not.pred 	%p114, %p8;
	@%p114 bra 	$L__BB2_71;
	add.s32 	%r259, %r45, %r18;
	mul.wide.u32 	%rd19, %r259, 3;
	add.s64 	%rd20, %rd1, %rd19;
	ld.global.s8 	%r260, [%rd20];
	add.s32 	%r323, %r323, %r260;
	ld.global.s8 	%r261, [%rd20+1];
	add.s32 	%r322, %r322, %r261;
	ld.global.s8 	%r262, [%rd20+2];
	add.s32 	%r321, %r321, %r262;
	add.s32 	%r324, %r324, 1;
$L__BB2_71:
	shl.b32 	%r263, %r305, 5;
	add.s32 	%r264, %r8, %r263;
	setp.lt.s32 	%p115, %r264, 1;
	add.s32 	%r265, %r264, -1;
	setp.ge.u32 	%p116, %r265, %r123;
	or.pred  	%p117, %p115, %p116;
	@%p117 bra 	$L__BB2_74;
	not.pred 	%p118, %p8;
	@%p118 bra 	$L__BB2_74;
	add.s32 	%r266, %r45, %r19;
	mul.wide.u32 	%rd21, %r266, 3;
	add.s64 	%rd22, %rd1, %rd21;
	ld.global.s8 	%r267, [%rd22];
	add.s32 	%r323, %r323, %r267;
	ld.global.s8 	%r268, [%rd22+1];
	add.s32 	%r322, %r322, %r268;
	ld.global.s8 	%r269, [%rd22+2];
	add.s32 	%r321, %r321, %r269;
	add.s32 	%r324, %r324, 1;
$L__BB2_74:
	not.pred 	%p119, %p5;
	@%p119 bra 	$L__BB2_77;
	not.pred 	%p120, %p8;
	@%p120 bra 	$L__BB2_77;
	add.s32 	%r270, %r45, %r15;
	mul.wide.u32 	%rd23, %r270, 3;
	add.s64 	%rd24, %rd1, %rd23;
	ld.global.s8 	%r271, [%rd24];
	add.s32 	%r323, %r323, %r271;
	ld.global.s8 	%r272, [%rd24+1];
	add.s32 	%r322, %r322, %r272;
	ld.global.s8 	%r273, [%rd24+2];
	add.s32 	%r321, %r321, %r273;
	add.s32 	%r324, %r324, 1;
$L__BB2_77:
	shl.b32 	%r274, %r305, 5;
	add.s32 	%r275, %r8, %r274;
	setp.lt.s32 	%p121, %r275, -1;
	add.s32 	%r276, %r275, 1;
	setp.ge.u32 	%p122, %r276, %r123;
	or.pred  	%p123, %p121, %p122;
	@%p123 bra 	$L__BB2_80;
	not.pred 	%p124, %p8;
	@%p124 bra 	$L__BB2_80;
	add.s32 	%r277, %r45, %r20;
	mul.wide.u32 	%rd25, %r277, 3;
	add.s64 	%rd26, %rd1, %rd25;
	ld.global.s8 	%r278, [%rd26];
	add.s32 	%r323, %r323, %r278;
	ld.global.s8 	%r279, [%rd26+1];
	add.s32 	%r322, %r322, %r279;
	ld.global.s8 	%r280, [%rd26+2];
	add.s32 	%r321, %r321, %r280;
	add.s32 	%r324, %r324, 1;
$L__BB2_80:
	@%p125 bra 	$L__BB2_83;
	not.pred 	%p126, %p8;
	@%p126 bra 	$L__BB2_83;
	add.s32 	%r281, %r45, %r21;
	mul.wide.u32 	%rd27, %r281, 3;
	add.s64 	%rd28, %rd1, %rd27;
	ld.global.s8 	%r282, [%rd28];
	add.s32 	%r323, %r323, %r282;
	ld.global.s8 	%r283, [%rd28+1];
	add.s32 	%r322, %r322, %r283;
	ld.global.s8 	%r284, [%rd28+2];
	add.s32 	%r321, %r321, %r284;
	add.s32 	%r324, %r324, 1;
$L__BB2_83:
	shl.b32 	%r285, %r305, 5;
	add.s32 	%r286, %r8, %r285;
	setp.lt.s32 	%p127, %r286, -3;
	add.s32 	%r287, %r286, 3;
	setp.ge.u32 	%p128, %r287, %r123;
	or.pred  	%p129, %p127, %p128;
	@%p129 bra 	$L__BB2_86;
	not.pred 	%p130, %p8;
	@%p130 bra 	$L__BB2_86;
	add.s32 	%r288, %r45, %r22;
	mul.wide.u32 	%rd29, %r288, 3;
	add.s64 	%rd30, %rd1, %rd29;
	ld.global.s8 	%r289, [%rd30];
	add.s32 	%r323, %r323, %r289;
	ld.global.s8 	%r290, [%rd30+1];
	add.s32 	%r322, %r322, %r290;
	ld.global.s8 	%r291, [%rd30+2];
	add.s32 	%r321, %r321, %r291;
	add.s32 	%r324, %r324, 1;
$L__BB2_86:
	shl.b32 	%r292, %r305, 5;
	add.s32 	%r293, %r8, %r292;
	setp.lt.s32 	%p131, %r293, -4;
	add.s32 	%r294, %r293, 4;
	setp.ge.u32 	%p132, %r294, %r123;
	or.pred  	%p133, %p131, %p132;
	@%p133 bra 	$L__BB2_89;
	not.pred 	%p134, %p8;
	@%p134 bra 	$L__BB2_89;
	add.s32 	%r295, %r45, %r23;
	mul.wide.u32 	%rd31, %r295, 3;
	add.s64 	%rd32, %rd1, %rd31;
	ld.global.s8 	%r296, [%rd32];
	add.s32 	%r323, %r323, %r296;
	ld.global.s8 	%r297, [%rd32+1];
	add.s32 	%r322, %r322, %r297;
	ld.global.s8 	%r298, [%rd32+2];
	add.s32 	%r321, %r321, %r298;
	add.s32 	%r324, %r324, 1;
$L__BB2_89:
	add.s32 	%r312, %r312, 1;
	setp.ne.s32 	%p135, %r312, 5;
	@%p135 bra 	$L__BB2_62;
	@%p119 bra 	$L__BB2_93;
	setp.lt.s32 	%p137, %r39, 0;
	setp.ge.u32 	%p138, %r39, %r122;
	or.pred  	%p139, %p137, %p138;
	@%p139 bra 	$L__BB2_93;
	div.s32 	%r299, %r323, %r324;
	add.s32 	%r300, %r39, %r15;
	mul.wide.s32 	%rd33, %r300, 3;
	add.s64 	%rd34, %rd2, %rd33;
	st.global.u8 	[%rd34], %r299;
	div.s32 	%r301, %r322, %r324;
	st.global.u8 	[%rd34+1], %r301;
	div.s32 	%r302, %r321, %r324;
	st.global.u8 	[%rd34+2], %r302;
$L__BB2_93:
	add.s32 	%r306, %r306, 1;
	setp.ne.s32 	%p140, %r306, 4;
	@%p140 bra 	$L__BB2_52;
	add.s32 	%r305, %r305, 1;
	setp.ne.s32 	%p141, %r305, 4;
	@%p141 bra 	$L__BB2_51;
	bar.sync 	0;
	add.s32 	%r304, %r304, 1;
	setp.ne.s32 	%p142, %r304, %r125;
	@%p142 bra 	$L__BB2_2;
$L__BB2_96:
	ret;

}


// ===== COMPILED SASS (sm_100) =====

	.target	sm_100

	.elftype	@"ET_EXEC"


//--------------------- .note.nv.tkinfo           --------------------------
	.section	.note.nv.tkinfo,"",@"SHT_NOTE"
	.sectionflags	@"SHF_NOTE_NV_TKINFO"
	.tkinfo
        /*0018*/ 	.word	0x00000002
        /*0030*/ 	.string	""
        /*0030*/ 	.string	"ptxas"
        /*0030*/ 	.string	"Cuda compilation tools, release 13.0, V13.0.88"
        /*0030*/ 	.string	"Build cuda_13.0.r13.0/compiler.36424714_0"
        /*0030*/ 	.string	"-arch sm_100 -m 64 "



//--------------------- .note.nv.cuinfo           --------------------------
	.section	.note.nv.cuinfo,"",@"SHT_NOTE"
	.sectionflags	@"SHF_NOTE_NV_CUINFO"
        /*0018*/ 	.short	0x0002
        /*001a*/ 	.short	0x0064
        /*001c*/ 	.short	0x0082
	.zero		2


//--------------------- .nv.info                  --------------------------
	.section	.nv.info,"",@"SHT_CUDA_INFO"
	.align	4


	//----- nvinfo : EIATTR_REGCOUNT
	.align		4
        /*0000*/ 	.byte	0x04, 0x2f
        /*0002*/ 	.short	(.L_1 - .L_0)
	.align		4
.L_0:
        /*0004*/ 	.word	index@(_Z22imageFilterKernelPartAP5char3S0_jji)
        /*0008*/ 	.word	0x00000020


	//----- nvinfo : EIATTR_FRAME_SIZE
	.align		4
.L_1:
        /*000c*/ 	.byte	0x04, 0x11
        /*000e*/ 	.short	(.L_3 - .L_2)
	.align		4
.L_2:
        /*0010*/ 	.word	index@(_Z22imageFilterKernelPartAP5char3S0_jji)
        /*0014*/ 	.word	0x00000000


	//----- nvinfo : EIATTR_REGCOUNT
	.align		4
.L_3:
        /*0018*/ 	.byte	0x04, 0x2f
        /*001a*/ 	.short	(.L_5 - .L_4)
	.align		4
.L_4:
        /*001c*/ 	.word	index@(_Z22imageFilterKernelPartBP5char3S0_jjii)
        /*0020*/ 	.word	0x00000020


	//----- nvinfo : EIATTR_FRAME_SIZE
	.align		4
.L_5:
        /*0024*/ 	.byte	0x04, 0x11
        /*0026*/ 	.short	(.L_7 - .L_6)
	.align		4
.L_6:
        /*0028*/ 	.word	index@(_Z22imageFilterKernelPartBP5char3S0_jjii)
        /*002c*/ 	.word	0x00000000


	//----- nvinfo : EIATTR_REGCOUNT
	.align		4
.L_7:
        /*0030*/ 	.byte	0x04, 0x2f
        /*0032*/ 	.short	(.L_9 - .L_8)
	.align		4
.L_8:
        /*0034*/ 	.word	index@(_Z22imageFilterKernelPartCP5char3S0_jjiii)
        /*0038*/ 	.word	0x00000020


	//----- nvinfo : EIATTR_FRAME_SIZE
	.align		4
.L_9:
        /*003c*/ 	.byte	0x04, 0x11
        /*003e*/ 	.short	(.L_11 - .L_10)
	.align		4
.L_10:
        /*0040*/ 	.word	index@(_Z22imageFilterKernelPartCP5char3S0_jjiii)
        /*0044*/ 	.word	0x00000000


	//----- nvinfo : EIATTR_MIN_STACK_SIZE
	.align		4
.L_11:
        /*0048*/ 	.byte	0x04, 0x12
        /*004a*/ 	.short	(.L_13 - .L_12)
	.align		4
.L_12:
        /*004c*/ 	.word	index@(_Z22imageFilterKernelPartCP5char3S0_jjiii)
        /*0050*/ 	.word	0x00000000


	//----- nvinfo : EIATTR_MIN_STACK_SIZE
	.align		4
.L_13:
        /*0054*/ 	.byte	0x04, 0x12
        /*0056*/ 	.short	(.L_15 - .L_14)
	.align		4
.L_14:
        /*0058*/ 	.word	index@(_Z22imageFilterKernelPartBP5char3S0_jjii)
        /*005c*/ 	.word	0x00000000


	//----- nvinfo : EIATTR_MIN_STACK_SIZE
	.align		4
.L_15:
        /*0060*/ 	.byte	0x04, 0x12
        /*0062*/ 	.short	(.L_17 - .L_16)
	.align		4
.L_16:
        /*0064*/ 	.word	index@(_Z22imageFilterKernelPartAP5char3S0_jji)
        /*0068*/ 	.word	0x00000000
.L_17:


//--------------------- .nv.compat                --------------------------
	.section	.nv.compat,"",@"SHT_CUDA_COMPAT_INFO"
	.align	4
        /*0000*/ 	.byte	0x02, 0x09, 0x00, 0x00, 0x02, 0x02, 0x01, 0x00, 0x02, 0x05, 0x05, 0x00, 0x03, 0x07, 0x01, 0x01
        /*0010*/ 	.byte	0x02, 0x03, 0x00, 0x00, 0x02, 0x06, 0x01, 0x00, 0x04, 0x0b, 0x08, 0x00, 0x09, 0x00, 0x00, 0x00
        /*0020*/ 	.byte	0x00, 0x00, 0x00, 0x00


//--------------------- .nv.info._Z22imageFilterKernelPartCP5char3S0_jjiii --------------------------
	.section	.nv.info._Z22imageFilterKernelPartCP5char3S0_jjiii,"",@"SHT_CUDA_INFO"
	.sectionflags	@""
	.align	4


	//----- nvinfo : EIATTR_CUDA_API_VERSION
	.align		4
        /*0000*/ 	.byte	0x04, 0x37
        /*0002*/ 	.short	(.L_19 - .L_18)
.L_18:
        /*0004*/ 	.word	0x00000082


	//----- nvinfo : EIATTR_KPARAM_INFO
	.align		4
.L_19:
        /*0008*/ 	.byte	0x04, 0x17
        /*000a*/ 	.short	(.L_21 - .L_20)
.L_20:
        /*000c*/ 	.word	0x00000000
        /*0010*/ 	.short	0x0006
        /*0012*/ 	.short	0x0020
        /*0014*/ 	.byte	0x00, 0xf0, 0x11, 0x00


	//----- nvinfo : EIATTR_KPARAM_INFO
	.align		4
.L_21:
        /*0018*/ 	.byte	0x04, 0x17
        /*001a*/ 	.short	(.L_23 - .L_22)
.L_22:
        /*001c*/ 	.word	0x00000000
        /*0020*/ 	.short	0x0005
        /*0022*/ 	.short	0x001c
        /*0024*/ 	.byte	0x00, 0xf0, 0x11, 0x00


	//----- nvinfo : EIATTR_KPARAM_INFO
	.align		4
.L_23:
        /*0028*/ 	.byte	0x04, 0x17
        /*002a*/ 	.short	(.L_25 - .L_24)
.L_24:
        /*002c*/ 	.word	0x00000000
        /*0030*/ 	.short	0x0004
        /*0032*/ 	.short	0x0018
        /*0034*/ 	.byte	0x00, 0xf0, 0x11, 0x00


	//----- nvinfo : EIATTR_KPARAM_INFO
	.align		4
.L_25:
        /*0038*/ 	.byte	0x04, 0x17
        /*003a*/ 	.short	(.L_27 - .L_26)
.L_26:
        /*003c*/ 	.word	0x00000000
        /*0040*/ 	.short	0x0003
        /*0042*/ 	.short	0x0014
        /*0044*/ 	.byte	0x00, 0xf0, 0x11, 0x00


	//----- nvinfo : EIATTR_KPARAM_INFO
	.align		4
.L_27:
        /*0048*/ 	.byte	0x04, 0x17
        /*004a*/ 	.short	(.L_29 - .L_28)
.L_28:
        /*004c*/ 	.word	0x00000000
        /*0050*/ 	.short	0x0002
        /*0052*/ 	.short	0x0010
        /*0054*/ 	.byte	0x00, 0xf0, 0x11, 0x00


	//----- nvinfo : EIATTR_KPARAM_INFO
	.align		4
.L_29:
        /*0058*/ 	.byte	0x04, 0x17
        /*005a*/ 	.short	(.L_31 - .L_30)
.L_30:
        /*005c*/ 	.word	0x00000000
        /*0060*/ 	.short	0x0001
        /*0062*/ 	.short	0x0008
        /*0064*/ 	.byte	0x00, 0xf5, 0x21, 0x00


	//----- nvinfo : EIATTR_KPARAM_INFO
	.align		4
.L_31:
        /*0068*/ 	.byte	0x04, 0x17
        /*006a*/ 	.short	(.L_33 - .L_32)
.L_32:
        /*006c*/ 	.word	0x00000000
        /*0070*/ 	.short	0x0000
        /*0072*/ 	.short	0x0000
        /*0074*/ 	.byte	0x00, 0xf5, 0x21, 0x00


	//----- nvinfo : EIATTR_SPARSE_MMA_MASK
	.align		4
.L_33:
        /*0078*/ 	.byte	0x03, 0x50
        /*007a*/ 	.short	0x0000


	//----- nvinfo : EIATTR_MAXREG_COUNT
	.align		4
        /*007c*/ 	.byte	0x03, 0x1b
        /*007e*/ 	.short	0x00ff


	//----- nvinfo : EIATTR_NUM_BARRIERS
	.align		4
        /*0080*/ 	.byte	0x02, 0x4c
        /*0082*/ 	.byte	0x01
	.zero		1


	//----- nvinfo : EIATTR_MERCURY_ISA_VERSION
	.align		4
        /*0084*/ 	.byte	0x03, 0x5f
        /*0086*/ 	.short	0x0101


	//----- nvinfo : EIATTR_VRC_CTA_INIT_COUNT
	.align		4
        /*0088*/ 	.byte	0x02, 0x4a
	.zero		1
	.zero		1


	//----- nvinfo : EIATTR_EXIT_INSTR_OFFSETS
	.align		4
        /*008c*/ 	.byte	0x04, 0x1c
        /*008e*/ 	.short	(.L_35 - .L_34)


	//   ....[0]....
.L_34:
        /*0090*/ 	.word	0x00000030


	//   ....[1]....
        /*0094*/ 	.word	0x00002190


	//----- nvinfo : EIATTR_CRS_STACK_SIZE
	.align		4
.L_35:
        /*0098*/ 	.byte	0x04, 0x1e
        /*009a*/ 	.short	(.L_37 - .L_36)
.L_36:
        /*009c*/ 	.word	0x00000000


	//----- nvinfo : EIATTR_CBANK_PARAM_SIZE
	.align		4
.L_37:
        /*00a0*/ 	.byte	0x03, 0x19
        /*00a2*/ 	.short	0x0024


	//----- nvinfo : EIATTR_PARAM_CBANK
	.align		4
        /*00a4*/ 	.byte	0x04, 0x0a
        /*00a6*/ 	.short	(.L_39 - .L_38)
	.align		4
.L_38:
        /*00a8*/ 	.word	index@(.nv.constant0._Z22imageFilterKernelPartCP5char3S0_jjiii)
        /*00ac*/ 	.short	0x0380
        /*00ae*/ 	.short	0x0024


	//----- nvinfo : EIATTR_SW_WAR
	.align		4
.L_39:
        /*00b0*/ 	.byte	0x04, 0x36
        /*00b2*/ 	.short	(.L_41 - .L_40)
.L_40:
        /*00b4*/ 	.word	0x00000008
.L_41:


//--------------------- .nv.info._Z22imageFilterKernelPartBP5char3S0_jjii --------------------------
	.section	.nv.info._Z22imageFilterKernelPartBP5char3S0_jjii,"",@"SHT_CUDA_INFO"
	.sectionflags	@""
	.align	4


	//----- nvinfo : EIATTR_CUDA_API_VERSION
	.align		4
        /*0000*/ 	.byte	0x04, 0x37
        /*0002*/ 	.short	(.L_43 - .L_42)
.L_42:
        /*0004*/ 	.word	0x00000082


	//----- nvinfo : EIATTR_KPARAM_INFO
	.align		4
.L_43:
        /*0008*/ 	.byte	0x04, 0x17
        /*000a*/ 	.short	(.L_45 - .L_44)
.L_44:
        /*000c*/ 	.word	0x00000000
        /*0010*/ 	.short	0x0005
        /*0012*/ 	.short	0x001c
        /*0014*/ 	.byte	0x00, 0xf0, 0x11, 0x00


	//----- nvinfo : EIATTR_KPARAM_INFO
	.align		4
.L_45:
        /*0018*/ 	.byte	0x04, 0x17
        /*001a*/ 	.short	(.L_47 - .L_46)
.L_46:
        /*001c*/ 	.word	0x00000000
        /*0020*/ 	.short	0x0004
        /*0022*/ 	.short	0x0018
        /*0024*/ 	.byte	0x00, 0xf0, 0x11, 0x00


	//----- nvinfo : EIATTR_KPARAM_INFO
	.align		4
.L_47:
        /*0028*/ 	.byte	0x04, 0x17
        /*002a*/ 	.short	(.L_49 - .L_48)
.L_48:
        /*002c*/ 	.word	0x00000000
        /*0030*/ 	.short	0x0003
        /*0032*/ 	.short	0x0014
        /*0034*/ 	.byte	0x00, 0xf0, 0x11, 0x00


	//----- nvinfo : EIATTR_KPARAM_INFO
	.align		4
.L_49:
        /*0038*/ 	.byte	0x04, 0x17
        /*003a*/ 	.short	(.L_51 - .L_50)
.L_50:
        /*003c*/ 	.word	0x00000000
        /*0040*/ 	.short	0x0002
        /*0042*/ 	.short	0x0010
        /*0044*/ 	.byte	0x00, 0xf0, 0x11, 0x00


	//----- nvinfo : EIATTR_KPARAM_INFO
	.align		4
.L_51:
        /*0048*/ 	.byte	0x04, 0x17
        /*004a*/ 	.short	(.L_53 - .L_52)
.L_52:
        /*004c*/ 	.word	0x00000000
        /*0050*/ 	.short	0x0001
        /*0052*/ 	.short	0x0008
        /*0054*/ 	.byte	0x00, 0xf5, 0x21, 0x00


	//----- nvinfo : EIATTR_KPARAM_INFO
	.align		4
.L_53:
        /*0058*/ 	.byte	0x04, 0x17
        /*005a*/ 	.short	(.L_55 - .L_54)
.L_54:
        /*005c*/ 	.word	0x00000000
        /*0060*/ 	.short	0x0000
        /*0062*/ 	.short	0x0000
        /*0064*/ 	.byte	0x00, 0xf5, 0x21, 0x00


	//----- nvinfo : EIATTR_SPARSE_MMA_MASK
	.align		4
.L_55:
        /*0068*/ 	.byte	0x03, 0x50
        /*006a*/ 	.short	0x0000


	//----- nvinfo : EIATTR_MAXREG_COUNT
	.align		4
        /*006c*/ 	.byte	0x03, 0x1b
        /*006e*/ 	.short	0x00ff


	//----- nvinfo : EIATTR_MERCURY_ISA_VERSION
	.align		4
        /*0070*/ 	.byte	0x03, 0x5f
        /*0072*/ 	.short	0x0101


	//----- nvinfo : EIATTR_VRC_CTA_INIT_COUNT
	.align		4
        /*0074*/ 	.byte	0x02, 0x4a
	.zero		1
	.zero		1


	//----- nvinfo : EIATTR_EXIT_INSTR_OFFSETS
	.align		4
        /*0078*/ 	.byte	0x04, 0x1c
        /*007a*/ 	.short	(.L_57 - .L_56)


	//   ....[0]....
.L_56:
        /*007c*/ 	.word	0x00000040


	//   ....[1]....
        /*0080*/ 	.word	0x00000e10


	//----- nvinfo : EIATTR_CBANK_PARAM_SIZE
	.align		4
.L_57:
        /*0084*/ 	.byte	0x03, 0x19
        /*0086*/ 	.short	0x0020


	//----- nvinfo : EIATTR_PARAM_CBANK
	.align		4
        /*0088*/ 	.byte	0x04, 0x0a
        /*008a*/ 	.short	(.L_59 - .L_58)
	.align		4
.L_58:
        /*008c*/ 	.word	index@(.nv.constant0._Z22imageFilterKernelPartBP5char3S0_jjii)
        /*0090*/ 	.short	0x0380
        /*0092*/ 	.short	0x0020


	//----- nvinfo : EIATTR_SW_WAR
	.align		4
.L_59:
        /*0094*/ 	.byte	0x04, 0x36
        /*0096*/ 	.short	(.L_61 - .L_60)
.L_60:
        /*0098*/ 	.word	0x00000008
.L_61:


//--------------------- .nv.info._Z22imageFilterKernelPartAP5char3S0_jji --------------------------
	.section	.nv.info._Z22imageFilterKernelPartAP5char3S0_jji,"",@"SHT_CUDA_INFO"
	.sectionflags	@""
	.align	4


	//----- nvinfo : EIATTR_CUDA_API_VERSION
	.align		4
        /*0000*/ 	.byte	0x04, 0x37
        /*0002*/ 	.short	(.L_63 - .L_62)
.L_62:
        /*0004*/ 	.word	0x00000082


	//----- nvinfo : EIATTR_KPARAM_INFO
	.align		4
.L_63:
        /*0008*/ 	.byte	0x04, 0x17
        /*000a*/ 	.short	(.L_65 - .L_64)
.L_64:
        /*000c*/ 	.word	0x00000000
        /*0010*/ 	.short	0x0004
        /*0012*/ 	.short	0x0018
        /*0014*/ 	.byte	0x00, 0xf0, 0x11, 0x00


	//----- nvinfo : EIATTR_KPARAM_INFO
	.align		4
.L_65:
        /*0018*/ 	.byte	0x04, 0x17
        /*001a*/ 	.short	(.L_67 - .L_66)
.L_66:
        /*001c*/ 	.word	0x00000000
        /*0020*/ 	.short	0x0003
        /*0022*/ 	.short	0x0014
        /*0024*/ 	.byte	0x00, 0xf0, 0x11, 0x00


	//----- nvinfo : EIATTR_KPARAM_INFO
	.align		4
.L_67:
        /*0028*/ 	.byte	0x04, 0x17
        /*002a*/ 	.short	(.L_69 - .L_68)
.L_68:
        /*002c*/ 	.word	0x00000000
        /*0030*/ 	.short	0x0002
        /*0032*/ 	.short	0x0010
        /*0034*/ 	.byte	0x00, 0xf0, 0x11, 0x00


	//----- nvinfo : EIATTR_KPARAM_INFO
	.align		4
.L_69:
        /*0038*/ 	.byte	0x04, 0x17
        /*003a*/ 	.short	(.L_71 - .L_70)
.L_70:
        /*003c*/ 	.word	0x00000000
        /*0040*/ 	.short	0x0001
        /*0042*/ 	.short	0x0008
        /*0044*/ 	.byte	0x00, 0xf5, 0x21, 0x00


	//----- nvinfo : EIATTR_KPARAM_INFO
	.align		4
.L_71:
        /*0048*/ 	.byte	0x04, 0x17
        /*004a*/ 	.short	(.L_73 - .L_72)
.L_72:
        /*004c*/ 	.word	0x00000000
        /*0050*/ 	.short	0x0000
        /*0052*/ 	.short	0x0000
        /*0054*/ 	.byte	0x00, 0xf5, 0x21, 0x00


	//----- nvinfo : EIATTR_SPARSE_MMA_MASK
	.align		4
.L_73:
        /*0058*/ 	.byte	0x03, 0x50
        /*005a*/ 	.short	0x0000


	//----- nvinfo : EIATTR_MAXREG_COUNT
	.align		4
        /*005c*/ 	.byte	0x03, 0x1b
        /*005e*/ 	.short	0x00ff


	//----- nvinfo : EIATTR_MERCURY_ISA_VERSION
	.align		4
        /*0060*/ 	.byte	0x03, 0x5f
        /*0062*/ 	.short	0x0101


	//----- nvinfo : EIATTR_VRC_CTA_INIT_COUNT
	.align		4
        /*0064*/ 	.byte	0x02, 0x4a
	.zero		1
	.zero		1


	//----- nvinfo : EIATTR_EXIT_INSTR_OFFSETS
	.align		4
        /*0068*/ 	.byte	0x04, 0x1c
        /*006a*/ 	.short	(.L_75 - .L_74)


	//   ....[0]....
.L_74:
        /*006c*/ 	.word	0x00000060


	//   ....[1]....
        /*0070*/ 	.word	0x00000d60


	//----- nvinfo : EIATTR_CRS_STACK_SIZE
	.align		4
.L_75:
        /*0074*/ 	.byte	0x04, 0x1e
        /*0076*/ 	.short	(.L_77 - .L_76)
.L_76:
        /*0078*/ 	.word	0x00000000


	//----- nvinfo : EIATTR_CBANK_PARAM_SIZE
	.align		4
.L_77:
        /*007c*/ 	.byte	0x03, 0x19
        /*007e*/ 	.short	0x001c


	//----- nvinfo : EIATTR_PARAM_CBANK
	.align		4
        /*0080*/ 	.byte	0x04, 0x0a
        /*0082*/ 	.short	(.L_79 - .L_78)
	.align		4
.L_78:
        /*0084*/ 	.word	index@(.nv.constant0._Z22imageFilterKernelPartAP5char3S0_jji)
        /*0088*/ 	.short	0x0380
        /*008a*/ 	.short	0x001c


	//----- nvinfo : EIATTR_SW_WAR
	.align		4
.L_79:
        /*008c*/ 	.byte	0x04, 0x36
        /*008e*/ 	.short	(.L_81 - .L_80)
.L_80:
        /*0090*/ 	.word	0x00000008
.L_81:


//--------------------- .nv.callgraph             --------------------------
	.section	.nv.callgraph,"",@"SHT_CUDA_CALLGRAPH"
	.align	4
	.sectionentsize	8
	.align		4
        /*0000*/ 	.word	0x00000000
	.align		4
        /*0004*/ 	.word	0xffffffff
	.align		4
        /*0008*/ 	.word	0x00000000
	.align		4
        /*000c*/ 	.word	0xfffffffe
	.align		4
        /*0010*/ 	.word	0x00000000
	.align		4
        /*0014*/ 	.word	0xfffffffd
	.align		4
        /*0018*/ 	.word	0x00000000
	.align		4
        /*001c*/ 	.word	0xfffffffc


//--------------------- .text._Z22imageFilterKernelPartCP5char3S0_jjiii --------------------------
	.section	.text._Z22imageFilterKernelPartCP5char3S0_jjiii,"ax",@progbits
	.align	128
        .global         _Z22imageFilterKernelPartCP5char3S0_jjiii
        .type           _Z22imageFilterKernelPartCP5char3S0_jjiii,@function
        .size           _Z22imageFilterKernelPartCP5char3S0_jjiii,(.L_x_19 - _Z22imageFilterKernelPartCP5char3S0_jjiii)
        .other          _Z22imageFilterKernelPartCP5char3S0_jjiii,@"STO_CUDA_ENTRY STV_DEFAULT"
_Z22imageFilterKernelPartCP5char3S0_jjiii:
.text._Z22imageFilterKernelPartCP5char3S0_jjiii:
[----:B------:R-:W-:Y:S08]  /*0000*/  LDC R1, c[0x0][0x37c] ;  /* 0x0000df00ff017b82 */ /* 0x000ff00000000800 */
[----:B------:R-:W0:Y:S02]  /*0010*/  LDC R0, c[0x0][0x3a0] ;  /* 0x0000e800ff007b82 */ /* 0x000e240000000800 */
[----:B0-----:R-:W-:-:S13]  /*0020*/  ISETP.GE.AND P0, PT, R0, 0x1, PT ;  /* 0x000000010000780c */ /* 0x001fda0003f06270 */
[----:B------:R-:W-:Y:S05]  /*0030*/  @!P0 EXIT ;  /* 0x000000000000894d */ /* 0x000fea0003800000 */
[----:B------:R-:W0:Y:S01]  /*0040*/  LDCU UR6, c[0x0][0x390] ;  /* 0x00007200ff0677ac */ /* 0x000e220008000800 */
[----:B------:R-:W1:Y:S01]  /*0050*/  LDCU.64 UR8, c[0x0][0x358] ;  /* 0x00006b00ff0877ac */ /* 0x000e620008000a00 */
[----:B------:R-:W-:Y:S01]  /*0060*/  UMOV UR4, URZ ;  /* 0x000000ff00047c82 */ /* 0x000fe20008000000 */
[----:B0-----:R-:W-:-:S12]  /*0070*/  UIADD3 UR6, UPT, UPT, UR6, -0x4, URZ ;  /* 0xfffffffc06067890 */ /* 0x001fd8000fffe0ff */
.L_x_11:
[----:B0-----:R-:W0:Y:S08]  /*0080*/  LDC R7, c[0x0][0x398] ;  /* 0x0000e600ff077b82 */ /* 0x001e300000000800 */
[----:B------:R-:W2:Y:S08]  /*0090*/  S2UR UR5, SR_CTAID.X ;  /* 0x00000000000579c3 */ /* 0x000eb00000002500 */
[----:B---3--:R-:W3:Y:S01]  /*00a0*/  LDC.64 R8, c[0x0][0x390] ;  /* 0x0000e400ff087b82 */ /* 0x008ee20000000a00 */
[----:B0-----:R-:W0:Y:S01]  /*00b0*/  I2F.U32.RP R0, R7 ;  /* 0x0000000700007306 */ /* 0x001e220000209000 */
[----:B------:R-:W-:-:S06]  /*00c0*/  ISETP.NE.U32.AND P2, PT, R7, RZ, PT ;  /* 0x000000ff0700720c */ /* 0x000fcc0003f45070 */
[----:B------:R-:W4:Y:S01]  /*00d0*/  LDC.64 R10, c[0x0][0x380] ;  /* 0x0000e000ff0a7b82 */ /* 0x000f220000000a00 */
[----:B--2---:R-:W-:Y:S01]  /*00e0*/  UIMAD UR5, UR4, 0xc, UR5 ;  /* 0x0000000c040578a4 */ /* 0x004fe2000f8e0205 */
[----:B0-----:R-:W0:Y:S02]  /*00f0*/  MUFU.RCP R0, R0 ;  /* 0x0000000000007308 */ /* 0x001e240000001000 */
[----:B0-----:R-:W-:-:S06]  /*0100*/  VIADD R2, R0, 0xffffffe ;  /* 0x0ffffffe00027836 */ /* 0x001fcc0000000000 */
[----:B------:R0:W2:Y:S02]  /*0110*/  F2I.FTZ.U32.TRUNC.NTZ R3, R2 ;  /* 0x0000000200037305 */ /* 0x0000a4000021f000 */
[----:B0-----:R-:W-:Y:S02]  /*0120*/  IMAD.MOV.U32 R2, RZ, RZ, RZ ;  /* 0x000000ffff027224 */ /* 0x001fe400078e00ff */
[----:B--2---:R-:W-:-:S04]  /*0130*/  IMAD.MOV R4, RZ, RZ, -R3 ;  /* 0x000000ffff047224 */ /* 0x004fc800078e0a03 */
[----:B------:R-:W-:-:S04]  /*0140*/  IMAD R5, R4, R7, RZ ;  /* 0x0000000704057224 */ /* 0x000fc800078e02ff */
[----:B------:R-:W-:Y:S02]  /*0150*/  IMAD.HI.U32 R3, R3, R5, R2 ;  /* 0x0000000503037227 */ /* 0x000fe400078e0002 */
[----:B------:R-:W0:Y:S04]  /*0160*/  S2R R5, SR_TID.X ;  /* 0x0000000000057919 */ /* 0x000e280000002100 */
[----:B------:R-:W-:Y:S01]  /*0170*/  IMAD.HI.U32 R3, R3, UR5, RZ ;  /* 0x0000000503037c27 */ /* 0x000fe2000f8e00ff */
[----:B------:R-:W2:Y:S03]  /*0180*/  S2R R2, SR_TID.X ;  /* 0x0000000000027919 */ /* 0x000ea60000002100 */
[----:B------:R-:W-:-:S04]  /*0190*/  IMAD.MOV R0, RZ, RZ, -R3 ;  /* 0x000000ffff007224 */ /* 0x000fc800078e0a03 */
[----:B------:R-:W-:-:S05]  /*01a0*/  IMAD R0, R7, R0, UR5 ;  /* 0x0000000507007e24 */ /* 0x000fca000f8e0200 */
[----:B------:R-:W-:-:S13]  /*01b0*/  ISETP.GE.U32.AND P0, PT, R0, R7, PT ;  /* 0x000000070000720c */ /* 0x000fda0003f06070 */
[----:B------:R-:W-:Y:S02]  /*01c0*/  @P0 IMAD.IADD R0, R0, 0x1, -R7 ;  /* 0x0000000100000824 */ /* 0x000fe400078e0a07 */
[----:B------:R-:W-:-:S03]  /*01d0*/  @P0 VIADD R3, R3, 0x1 ;  /* 0x0000000103030836 */ /* 0x000fc60000000000 */
[----:B------:R-:W-:Y:S02]  /*01e0*/  ISETP.GE.U32.AND P1, PT, R0, R7, PT ;  /* 0x000000070000720c */ /* 0x000fe40003f26070 */
[----:B0-----:R-:W-:Y:S02]  /*01f0*/  SHF.R.U32.HI R0, RZ, 0x5, R5 ;  /* 0x00000005ff007819 */ /* 0x001fe40000011605 */
[----:B--2---:R-:W-:-:S09]  /*0200*/  LOP3.LUT R13, R2, 0x1f, RZ, 0xc0, !PT ;  /* 0x0000001f020d7812 */ /* 0x004fd200078ec0ff */
[----:B------:R-:W-:Y:S02]  /*0210*/  @P1 IADD3 R3, PT, PT, R3, 0x1, RZ ;  /* 0x0000000103031810 */ /* 0x000fe40007ffe0ff */
[----:B------:R-:W-:-:S05]  /*0220*/  @!P2 LOP3.LUT R3, RZ, R7, RZ, 0x33, !PT ;  /* 0x00000007ff03a212 */ /* 0x000fca00078e33ff */
[----:B------:R-:W-:Y:S02]  /*0230*/  IMAD.MOV R4, RZ, RZ, -R3 ;  /* 0x000000ffff047224 */ /* 0x000fe400078e0a03 */
[----:B------:R-:W-:Y:S02]  /*0240*/  IMAD R2, R3, 0x78, R0 ;  /* 0x0000007803027824 */ /* 0x000fe400078e0200 */
[----:B------:R-:W-:Y:S01]  /*0250*/  IMAD R4, R7, R4, UR5 ;  /* 0x0000000507047e24 */ /* 0x000fe2000f8e0204 */
[----:B------:R-:W0:Y:S01]  /*0260*/  S2R R14, SR_CgaCtaId ;  /* 0x00000000000e7919 */ /* 0x000e220000008800 */
[----:B------:R-:W-:Y:S01]  /*0270*/  MOV R12, 0x400 ;  /* 0x00000400000c7802 */ /* 0x000fe20000000f00 */
[----:B------:R-:W2:Y:S01]  /*0280*/  LDCU UR5, c[0x0][0x3a0] ;  /* 0x00007400ff0577ac */ /* 0x000ea20008000800 */
[----:B------:R-:W-:Y:S01]  /*0290*/  IMAD R3, R4, 0x78, R13 ;  /* 0x0000007804037824 */ /* 0x000fe200078e020d */
[----:B---3--:R-:W-:-:S03]  /*02a0*/  ISETP.GE.U32.AND P0, PT, R2, R9, PT ;  /* 0x000000090200720c */ /* 0x008fc60003f06070 */
[C---:B------:R-:W-:Y:S01]  /*02b0*/  VIADD R7, R3.reuse, 0x20 ;  /* 0x0000002003077836 */ /* 0x040fe20000000000 */
[CC--:B------:R-:W-:Y:S01]  /*02c0*/  ISETP.GE.U32.AND P3, PT, R3.reuse, R8.reuse, PT ;  /* 0x000000080300720c */ /* 0x0c0fe20003f66070 */
[CC--:B------:R-:W-:Y:S01]  /*02d0*/  IMAD R13, R2.reuse, R8.reuse, R3 ;  /* 0x00000008020d7224 */ /* 0x0c0fe200078e0203 */
[----:B------:R-:W-:Y:S02]  /*02e0*/  ISETP.GT.AND P0, PT, R2, -0x1, !P0 ;  /* 0xffffffff0200780c */ /* 0x000fe40004704270 */
[----:B------:R-:W-:Y:S02]  /*02f0*/  ISETP.LT.OR P3, PT, R3, RZ, P3 ;  /* 0x000000ff0300720c */ /* 0x000fe40001f61670 */
[----:B------:R-:W-:Y:S01]  /*0300*/  ISETP.GE.U32.AND P6, PT, R7, R8, PT ;  /* 0x000000080700720c */ /* 0x000fe20003fc6070 */
[C---:B------:R-:W-:Y:S01]  /*0310*/  VIADD R7, R3.reuse, 0x40 ;  /* 0x0000004003077836 */ /* 0x040fe20000000000 */
[----:B------:R-:W-:Y:S02]  /*0320*/  PLOP3.LUT P5, PT, P0, P3, PT, 0x8f, 0xf8 ;  /* 0x0000000000f8781c */ /* 0x000fe400007a7177 */
[----:B------:R-:W-:-:S02]  /*0330*/  ISETP.LT.OR P6, PT, R3, -0x20, P6 ;  /* 0xffffffe00300780c */ /* 0x000fc400037c1670 */
[----:B------:R-:W-:Y:S01]  /*0340*/  ISETP.GE.U32.AND P2, PT, R7, R8, PT ;  /* 0x000000080700720c */ /* 0x000fe20003f46070 */
[----:B----4-:R-:W-:Y:S01]  /*0350*/  IMAD.WIDE R6, R13, 0x3, R10 ;  /* 0x000000030d067825 */ /* 0x010fe200078e020a */
[----:B------:R-:W-:Y:S02]  /*0360*/  PLOP3.LUT P4, PT, P0, P6, PT, 0x8f, 0xf8 ;  /* 0x0000000000f8781c */ /* 0x000fe4000078d177 */
[----:B------:R-:W-:-:S05]  /*0370*/  ISETP.LT.OR P2, PT, R3, -0x40, P2 ;  /* 0xffffffc00300780c */ /* 0x000fca0001741670 */
[----:B-1----:R-:W3:Y:S01]  /*0380*/  @!P5 LDG.E.U8 R15, desc[UR8][R6.64] ;  /* 0x00000008060fd981 */ /* 0x002ee2000c1e1100 */
[----:B------:R-:W-:-:S03]  /*0390*/  PLOP3.LUT P1, PT, P0, P2, PT, 0x8f, 0xf8 ;  /* 0x0000000000f8781c */ /* 0x000fc60000725177 */
[----:B------:R-:W4:Y:S04]  /*03a0*/  @!P5 LDG.E.U8 R17, desc[UR8][R6.64+0x1] ;  /* 0x000001080611d981 */ /* 0x000f28000c1e1100 */
[----:B------:R-:W5:Y:S04]  /*03b0*/  @!P5 LDG.E.U8 R19, desc[UR8][R6.64+0x2] ;  /* 0x000002080613d981 */ /* 0x000f68000c1e1100 */
[----:B------:R-:W2:Y:S04]  /*03c0*/  @!P4 LDG.E.U8 R21, desc[UR8][R6.64+0x60] ;  /* 0x000060080615c981 */ /* 0x000ea8000c1e1100 */
[----:B------:R-:W2:Y:S04]  /*03d0*/  @!P4 LDG.E.U8 R23, desc[UR8][R6.64+0x61] ;  /* 0x000061080617c981 */ /* 0x000ea8000c1e1100 */
[----:B------:R-:W2:Y:S04]  /*03e0*/  @!P4 LDG.E.U8 R25, desc[UR8][R6.64+0x62] ;  /* 0x000062080619c981 */ /* 0x000ea8000c1e1100 */
[----:B------:R-:W2:Y:S04]  /*03f0*/  @!P1 LDG.E.U8 R27, desc[UR8][R6.64+0xc0] ;  /* 0x0000c008061b9981 */ /* 0x000ea8000c1e1100 */
[----:B------:R-:W2:Y:S04]  /*0400*/  @!P1 LDG.E.U8 R29, desc[UR8][R6.64+0xc1] ;  /* 0x0000c108061d9981 */ /* 0x000ea8000c1e1100 */
[----:B------:R-:W2:Y:S01]  /*0410*/  @!P1 LDG.E.U8 R4, desc[UR8][R6.64+0xc2] ;  /* 0x0000c20806049981 */ /* 0x000ea2000c1e1100 */
[----:B------:R-:W-:-:S02]  /*0420*/  LOP3.LUT R5, R5, 0x1f, RZ, 0xc0, !PT ;  /* 0x0000001f05057812 */ /* 0x000fc400078ec0ff */
[----:B0-----:R-:W-:-:S03]  /*0430*/  LEA R14, R14, R12, 0x18 ;  /* 0x0000000c0e0e7211 */ /* 0x001fc600078ec0ff */
[----:B------:R-:W-:-:S04]  /*0440*/  IMAD R12, R0, 0x80, R5 ;  /* 0x00000080000c7824 */ /* 0x000fc800078e0205 */
[----:B------:R-:W-:Y:S02]  /*0450*/  IMAD R12, R12, 0x3, R14 ;  /* 0x000000030c0c7824 */ /* 0x000fe400078e020e */
[----:B------:R-:W-:-:S03]  /*0460*/  VIADD R14, R3, 0x60 ;  /* 0x00000060030e7836 */ /* 0x000fc60000000000 */
[----:B---3--:R0:W-:Y:S04]  /*0470*/  @!P5 STS.U8 [R12], R15 ;  /* 0x0000000f0c00d388 */ /* 0x0081e80000000000 */
[----:B----4-:R1:W-:Y:S04]  /*0480*/  @!P5 STS.U8 [R12+0x1], R17 ;  /* 0x000001110c00d388 */ /* 0x0103e80000000000 */
[----:B-----5:R3:W-:Y:S01]  /*0490*/  @!P5 STS.U8 [R12+0x2], R19 ;  /* 0x000002130c00d388 */ /* 0x0207e20000000000 */
[----:B------:R-:W-:Y:S01]  /*04a0*/  ISETP.GE.U32.AND P5, PT, R14, R8, PT ;  /* 0x000000080e00720c */ /* 0x000fe20003fa6070 */
[----:B------:R-:W-:Y:S01]  /*04b0*/  VIADD R14, R2, 0x20 ;  /* 0x00000020020e7836 */ /* 0x000fe20000000000 */
[----:B0-----:R-:W-:Y:S01]  /*04c0*/  LEA R15, R8, R13, 0x5 ;  /* 0x0000000d080f7211 */ /* 0x001fe200078e28ff */
[----:B--2---:R0:W-:Y:S01]  /*04d0*/  @!P4 STS.U8 [R12+0x60], R21 ;  /* 0x000060150c00c388 */ /* 0x0041e20000000000 */
[----:B------:R-:W-:-:S03]  /*04e0*/  ISETP.LT.OR P5, PT, R3, -0x60, P5 ;  /* 0xffffffa00300780c */ /* 0x000fc60002fa1670 */
[----:B------:R2:W-:Y:S01]  /*04f0*/  @!P4 STS.U8 [R12+0x61], R23 ;  /* 0x000061170c00c388 */ /* 0x0005e20000000000 */
[----:B------:R-:W-:Y:S01]  /*0500*/  PLOP3.LUT P0, PT, P0, P5, PT, 0x8f, 0xf8 ;  /* 0x0000000000f8781c */ /* 0x000fe2000070b177 */
[----:B------:R-:W-:Y:S01]  /*0510*/  IMAD R18, R8, 0x40, R13 ;  /* 0x0000004008127824 */ /* 0x000fe200078e020d */
[----:B------:R-:W-:Y:S01]  /*0520*/  P2R R16, PR, RZ, 0x20 ;  /* 0x00000020ff107803 */ /* 0x000fe20000000000 */
[----:B------:R4:W-:Y:S01]  /*0530*/  @!P4 STS.U8 [R12+0x62], R25 ;  /* 0x000062190c00c388 */ /* 0x0009e20000000000 */
[----:B------:R-:W-:-:S03]  /*0540*/  ISETP.GE.U32.AND P4, PT, R14, R9, PT ;  /* 0x000000090e00720c */ /* 0x000fc60003f86070 */
[----:B------:R5:W-:Y:S01]  /*0550*/  @!P1 STS.U8 [R12+0xc0], R27 ;  /* 0x0000c01b0c009388 */ /* 0x000be20000000000 */
[----:B------:R-:W-:-:S03]  /*0560*/  ISETP.GT.AND P4, PT, R2, -0x21, !P4 ;  /* 0xffffffdf0200780c */ /* 0x000fc60006784270 */
[----:B------:R5:W-:Y:S04]  /*0570*/  @!P1 STS.U8 [R12+0xc1], R29 ;  /* 0x0000c11d0c009388 */ /* 0x000be80000000000 */
[----:B------:R5:W-:Y:S01]  /*0580*/  @!P1 STS.U8 [R12+0xc2], R4 ;  /* 0x0000c2040c009388 */ /* 0x000be20000000000 */
[----:B------:R-:W-:-:S03]  /*0590*/  PLOP3.LUT P1, PT, P4, P3, PT, 0x8f, 0xf8 ;  /* 0x0000000000f8781c */ /* 0x000fc60002727177 */
[----:B-1----:R-:W5:Y:S01]  /*05a0*/  @!P0 LDG.E.U8 R17, desc[UR8][R6.64+0x120] ;  /* 0x0001200806118981 */ /* 0x002f62000c1e1100 */
[----:B------:R-:W-:-:S03]  /*05b0*/  IMAD.WIDE R14, R15, 0x3, R10 ;  /* 0x000000030f0e7825 */ /* 0x000fc600078e020a */
[----:B---3--:R-:W3:Y:S04]  /*05c0*/  @!P0 LDG.E.U8 R19, desc[UR8][R6.64+0x121] ;  /* 0x0001210806138981 */ /* 0x008ee8000c1e1100 */
[----:B0-----:R-:W3:Y:S04]  /*05d0*/  @!P0 LDG.E.U8 R21, desc[UR8][R6.64+0x122] ;  /* 0x0001220806158981 */ /* 0x001ee8000c1e1100 */
[----:B--2---:R-:W2:Y:S04]  /*05e0*/  @!P1 LDG.E.U8 R23, desc[UR8][R14.64] ;  /* 0x000000080e179981 */ /* 0x004ea8000c1e1100 */
[----:B----4-:R-:W4:Y:S04]  /*05f0*/  @!P1 LDG.E.U8 R25, desc[UR8][R14.64+0x1] ;  /* 0x000001080e199981 */ /* 0x010f28000c1e1100 */
[----:B-----5:R-:W5:Y:S04]  /*0600*/  @!P1 LDG.E.U8 R27, desc[UR8][R14.64+0x2] ;  /* 0x000002080e1b9981 */ /* 0x020f68000c1e1100 */
[----:B------:R0:W-:Y:S04]  /*0610*/  @!P0 STS.U8 [R12+0x120], R17 ;  /* 0x000120110c008388 */ /* 0x0001e80000000000 */
[----:B---3--:R1:W-:Y:S04]  /*0620*/  @!P0 STS.U8 [R12+0x121], R19 ;  /* 0x000121130c008388 */ /* 0x0083e80000000000 */
[----:B------:R3:W-:Y:S01]  /*0630*/  @!P0 STS.U8 [R12+0x122], R21 ;  /* 0x000122150c008388 */ /* 0x0007e20000000000 */
[----:B------:R-:W-:-:S03]  /*0640*/  PLOP3.LUT P0, PT, P4, P6, PT, 0x8f, 0xf8 ;  /* 0x0000000000f8781c */ /* 0x000fc6000270d177 */
[----:B--2---:R2:W-:Y:S04]  /*0650*/  @!P1 STS.U8 [R12+0x3000], R23 ;  /* 0x003000170c009388 */ /* 0x0045e80000000000 */
[----:B----4-:R4:W-:Y:S04]  /*0660*/  @!P1 STS.U8 [R12+0x3001], R25 ;  /* 0x003001190c009388 */ /* 0x0109e80000000000 */
[----:B-----5:R-:W-:Y:S01]  /*0670*/  @!P1 STS.U8 [R12+0x3002], R27 ;  /* 0x0030021b0c009388 */ /* 0x020fe20000000000 */
[----:B------:R-:W-:-:S03]  /*0680*/  PLOP3.LUT P1, PT, P4, P2, PT, 0x8f, 0xf8 ;  /* 0x0000000000f8781c */ /* 0x000fc60002725177 */
[----:B------:R-:W5:Y:S04]  /*0690*/  @!P0 LDG.E.U8 R7, desc[UR8][R14.64+0x60] ;  /* 0x000060080e078981 */ /* 0x000f68000c1e1100 */
[----:B------:R-:W5:Y:S04]  /*06a0*/  @!P0 LDG.E.U8 R29, desc[UR8][R14.64+0x61] ;  /* 0x000061080e1d8981 */ /* 0x000f68000c1e1100 */
[----:B------:R-:W5:Y:S04]  /*06b0*/  @!P0 LDG.E.U8 R4, desc[UR8][R14.64+0x62] ;  /* 0x000062080e048981 */ /* 0x000f68000c1e1100 */
[----:B0-----:R-:W5:Y:S04]  /*06c0*/  @!P1 LDG.E.U8 R17, desc[UR8][R14.64+0xc0] ;  /* 0x0000c0080e119981 */ /* 0x001f68000c1e1100 */
[----:B-1----:R-:W5:Y:S04]  /*06d0*/  @!P1 LDG.E.U8 R19, desc[UR8][R14.64+0xc1] ;  /* 0x0000c1080e139981 */ /* 0x002f68000c1e1100 */
[----:B---3--:R-:W3:Y:S01]  /*06e0*/  @!P1 LDG.E.U8 R21, desc[UR8][R14.64+0xc2] ;  /* 0x0000c2080e159981 */ /* 0x008ee2000c1e1100 */
[----:B------:R-:W-:Y:S01]  /*06f0*/  VIADD R6, R2, 0x40 ;  /* 0x0000004002067836 */ /* 0x000fe20000000000 */
[----:B------:R-:W-:-:S13]  /*0700*/  PLOP3.LUT P4, PT, P4, P5, PT, 0x8f, 0xf8 ;  /* 0x0000000000f8781c */ /* 0x000fda000278b177 */
[----:B------:R-:W3:Y:S04]  /*0710*/  @!P4 LDG.E.U8 R13, desc[UR8][R14.64+0x120] ;  /* 0x000120080e0dc981 */ /* 0x000ee8000c1e1100 */
[----:B--2---:R-:W2:Y:S04]  /*0720*/  @!P4 LDG.E.U8 R23, desc[UR8][R14.64+0x121] ;  /* 0x000121080e17c981 */ /* 0x004ea8000c1e1100 */
[----:B----4-:R-:W4:Y:S04]  /*0730*/  @!P4 LDG.E.U8 R25, desc[UR8][R14.64+0x122] ;  /* 0x000122080e19c981 */ /* 0x010f28000c1e1100 */
[----:B-----5:R0:W-:Y:S04]  /*0740*/  @!P0 STS.U8 [R12+0x3060], R7 ;  /* 0x003060070c008388 */ /* 0x0201e80000000000 */
[----:B------:R1:W-:Y:S04]  /*0750*/  @!P0 STS.U8 [R12+0x3061], R29 ;  /* 0x0030611d0c008388 */ /* 0x0003e80000000000 */
[----:B------:R-:W-:Y:S01]  /*0760*/  @!P0 STS.U8 [R12+0x3062], R4 ;  /* 0x003062040c008388 */ /* 0x000fe20000000000 */
[----:B------:R-:W-:Y:S01]  /*0770*/  ISETP.GE.U32.AND P0, PT, R6, R9, PT ;  /* 0x000000090600720c */ /* 0x000fe20003f06070 */
[----:B0-----:R-:W-:-:S02]  /*0780*/  IMAD.WIDE R6, R18, 0x3, R10 ;  /* 0x0000000312067825 */ /* 0x001fc400078e020a */
[----:B------:R0:W-:Y:S01]  /*0790*/  @!P1 STS.U8 [R12+0x30c0], R17 ;  /* 0x0030c0110c009388 */ /* 0x0001e20000000000 */
[----:B------:R-:W-:-:S03]  /*07a0*/  ISETP.GT.AND P0, PT, R2, -0x41, !P0 ;  /* 0xffffffbf0200780c */ /* 0x000fc60004704270 */
[----:B------:R-:W-:Y:S04]  /*07b0*/  @!P1 STS.U8 [R12+0x30c1], R19 ;  /* 0x0030c1130c009388 */ /* 0x000fe80000000000 */
[----:B---3--:R3:W-:Y:S01]  /*07c0*/  @!P1 STS.U8 [R12+0x30c2], R21 ;  /* 0x0030c2150c009388 */ /* 0x0087e20000000000 */
[----:B------:R-:W-:-:S13]  /*07d0*/  PLOP3.LUT P1, PT, P0, P3, PT, 0x8f, 0xf8 ;  /* 0x0000000000f8781c */ /* 0x000fda0000727177 */
[----:B------:R-:W5:Y:S04]  /*07e0*/  @!P1 LDG.E.U8 R27, desc[UR8][R6.64] ;  /* 0x00000008061b9981 */ /* 0x000f68000c1e1100 */
[----:B-1----:R-:W5:Y:S04]  /*07f0*/  @!P1 LDG.E.U8 R29, desc[UR8][R6.64+0x1] ;  /* 0x00000108061d9981 */ /* 0x002f68000c1e1100 */
[----:B0-----:R-:W5:Y:S01]  /*0800*/  @!P1 LDG.E.U8 R17, desc[UR8][R6.64+0x2] ;  /* 0x0000020806119981 */ /* 0x001f62000c1e1100 */
[----:B------:R-:W-:-:S05]  /*0810*/  VIADD R4, R2, 0x60 ;  /* 0x0000006002047836 */ /* 0x000fca0000000000 */
[----:B------:R-:W-:Y:S01]  /*0820*/  ISETP.GE.U32.AND P5, PT, R4, R9, PT ;  /* 0x000000090400720c */ /* 0x000fe20003fa6070 */
[----:B------:R-:W-:Y:S03]  /*0830*/  @!P4 STS.U8 [R12+0x3120], R13 ;  /* 0x0031200d0c00c388 */ /* 0x000fe60000000000 */
[----:B------:R-:W-:Y:S01]  /*0840*/  ISETP.GT.AND P5, PT, R2, -0x61, !P5 ;  /* 0xffffff9f0200780c */ /* 0x000fe20006fa4270 */
[----:B--2---:R-:W-:Y:S04]  /*0850*/  @!P4 STS.U8 [R12+0x3121], R23 ;  /* 0x003121170c00c388 */ /* 0x004fe80000000000 */
[----:B----4-:R-:W-:Y:S01]  /*0860*/  @!P4 STS.U8 [R12+0x3122], R25 ;  /* 0x003122190c00c388 */ /* 0x010fe20000000000 */
[----:B------:R-:W-:-:S02]  /*0870*/  PLOP3.LUT P4, PT, P0, P2, PT, 0x8f, 0xf8 ;  /* 0x0000000000f8781c */ /* 0x000fc40000785177 */
[----:B------:R-:W-:Y:S02]  /*0880*/  PLOP3.LUT P3, PT, P5, P3, PT, 0x8f, 0xf8 ;  /* 0x0000000000f8781c */ /* 0x000fe40002f67177 */
[----:B------:R-:W-:Y:S01]  /*0890*/  PLOP3.LUT P2, PT, P5, P2, PT, 0x8f, 0xf8 ;  /* 0x0000000000f8781c */ /* 0x000fe20002f45177 */
[----:B------:R-:W-:-:S04]  /*08a0*/  IMAD R9, R8, 0x20, R18 ;  /* 0x0000002008097824 */ /* 0x000fc800078e0212 */
[----:B------:R-:W-:-:S04]  /*08b0*/  IMAD.WIDE R8, R9, 0x3, R10 ;  /* 0x0000000309087825 */ /* 0x000fc800078e020a */
[----:B---3--:R-:W2:Y:S04]  /*08c0*/  @!P4 LDG.E.U8 R21, desc[UR8][R6.64+0xc0] ;  /* 0x0000c0080615c981 */ /* 0x008ea8000c1e1100 */
[----:B------:R-:W3:Y:S04]  /*08d0*/  @!P4 LDG.E.U8 R19, desc[UR8][R6.64+0xc1] ;  /* 0x0000c1080613c981 */ /* 0x000ee8000c1e1100 */
[----:B------:R-:W4:Y:S04]  /*08e0*/  @!P3 LDG.E.U8 R10, desc[UR8][R8.64+0x2] ;  /* 0x00000208080ab981 */ /* 0x000f28000c1e1100 */
[----:B------:R-:W4:Y:S04]  /*08f0*/  @!P2 LDG.E.U8 R20, desc[UR8][R8.64+0xc0] ;  /* 0x0000c0080814a981 */ /* 0x000f28000c1e1100 */
[----:B------:R-:W4:Y:S04]  /*0900*/  @!P2 LDG.E.U8 R22, desc[UR8][R8.64+0xc1] ;  /* 0x0000c1080816a981 */ /* 0x000f28000c1e1100 */
[----:B------:R-:W4:Y:S04]  /*0910*/  @!P2 LDG.E.U8 R24, desc[UR8][R8.64+0xc2] ;  /* 0x0000c2080818a981 */ /* 0x000f28000c1e1100 */
[----:B-----5:R-:W-:Y:S04]  /*0920*/  @!P1 STS.U8 [R12+0x6000], R27 ;  /* 0x0060001b0c009388 */ /* 0x020fe80000000000 */
[----:B------:R0:W-:Y:S04]  /*0930*/  @!P1 STS.U8 [R12+0x6001], R29 ;  /* 0x0060011d0c009388 */ /* 0x0001e80000000000 */
[----:B------:R1:W-:Y:S01]  /*0940*/  @!P1 STS.U8 [R12+0x6002], R17 ;  /* 0x006002110c009388 */ /* 0x0003e20000000000 */
[----:B------:R-:W-:-:S04]  /*0950*/  PLOP3.LUT P1, PT, P0, P6, PT, 0x8f, 0xf8 ;  /* 0x0000000000f8781c */ /* 0x000fc8000072d177 */
[----:B------:R-:W-:Y:S01]  /*0960*/  P2R R4, PR, RZ, 0x2 ;  /* 0x00000002ff047803 */ /* 0x000fe20000000000 */
[----:B0-----:R-:W5:Y:S01]  /*0970*/  @!P3 LDG.E.U8 R29, desc[UR8][R8.64] ;  /* 0x00000008081db981 */ /* 0x001f62000c1e1100 */
[----:B------:R-:W-:Y:S02]  /*0980*/  ISETP.NE.AND P1, PT, R16, RZ, PT ;  /* 0x000000ff1000720c */ /* 0x000fe40003f25270 */
[----:B------:R-:W-:Y:S01]  /*0990*/  PLOP3.LUT P6, PT, P5, P6, PT, 0x8f, 0xf8 ;  /* 0x0000000000f8781c */ /* 0x000fe20002fcd177 */
[----:B-1----:R-:W5:Y:S01]  /*09a0*/  @!P4 LDG.E.U8 R17, desc[UR8][R6.64+0xc2] ;  /* 0x0000c2080611c981 */ /* 0x002f62000c1e1100 */
[----:B------:R-:W-:Y:S02]  /*09b0*/  PLOP3.LUT P0, PT, P0, P1, PT, 0x8f, 0xf8 ;  /* 0x0000000000f8781c */ /* 0x000fe40000703177 */
[----:B------:R-:W-:Y:S02]  /*09c0*/  PLOP3.LUT P5, PT, P5, P1, PT, 0x8f, 0xf8 ;  /* 0x0000000000f8781c */ /* 0x000fe40002fa3177 */
[----:B------:R-:W-:-:S02]  /*09d0*/  ISETP.NE.AND P1, PT, R4, RZ, PT ;  /* 0x000000ff0400720c */ /* 0x000fc40003f25270 */
[----:B------:R-:W5:Y:S05]  /*09e0*/  @!P3 LDG.E.U8 R4, desc[UR8][R8.64+0x1] ;  /* 0x000001080804b981 */ /* 0x000f6a000c1e1100 */
[----:B------:R-:W5:Y:S04]  /*09f0*/  @!P6 LDG.E.U8 R14, desc[UR8][R8.64+0x60] ;  /* 0x00006008080ee981 */ /* 0x000f68000c1e1100 */
        /* <DEDUP_REMOVED lines=11> */
[----:B--2---:R-:W-:Y:S04]  /*0ab0*/  @!P4 STS.U8 [R12+0x60c0], R21 ;  /* 0x0060c0150c00c388 */ /* 0x004fe80000000000 */
[----:B---3--:R-:W-:Y:S04]  /*0ac0*/  @!P4 STS.U8 [R12+0x60c1], R19 ;  /* 0x0060c1130c00c388 */ /* 0x008fe80000000000 */
[----:B----4-:R-:W-:Y:S04]  /*0ad0*/  @!P3 STS.U8 [R12+0x9002], R10 ;  /* 0x0090020a0c00b388 */ /* 0x010fe80000000000 */
[----:B------:R-:W-:Y:S04]  /*0ae0*/  @!P2 STS.U8 [R12+0x90c0], R20 ;  /* 0x0090c0140c00a388 */ /* 0x000fe80000000000 */
[----:B------:R-:W-:Y:S04]  /*0af0*/  @!P2 STS.U8 [R12+0x90c1], R22 ;  /* 0x0090c1160c00a388 */ /* 0x000fe80000000000 */
[----:B------:R-:W-:Y:S01]  /*0b00*/  @!P2 STS.U8 [R12+0x90c2], R24 ;  /* 0x0090c2180c00a388 */ /* 0x000fe20000000000 */
[----:B------:R-:W-:-:S04]  /*0b10*/  UIADD3 UR4, UPT, UPT, UR4, 0x1, URZ ;  /* 0x0000000104047890 */ /* 0x000fc8000fffe0ff */
[----:B------:R-:W-:Y:S01]  /*0b20*/  UISETP.NE.AND UP1, UPT, UR4, UR5, UPT ;  /* 0x000000050400728c */ /* 0x000fe2000bf25270 */
[----:B-----5:R-:W-:Y:S04]  /*0b30*/  @!P3 STS.U8 [R12+0x9000], R29 ;  /* 0x0090001d0c00b388 */ /* 0x020fe80000000000 */
[----:B------:R-:W-:Y:S04]  /*0b40*/  @!P4 STS.U8 [R12+0x60c2], R17 ;  /* 0x0060c2110c00c388 */ /* 0x000fe80000000000 */
[----:B------:R0:W-:Y:S04]  /*0b50*/  @!P3 STS.U8 [R12+0x9001], R4 ;  /* 0x009001040c00b388 */ /* 0x0001e80000000000 */
        /* <DEDUP_REMOVED lines=11> */
[----:B------:R1:W-:Y:S01]  /*0c10*/  @!P5 STS.U8 [R12+0x9122], R26 ;  /* 0x0091221a0c00d388 */ /* 0x0003e20000000000 */
[----:B0-----:R-:W-:Y:S01]  /*0c20*/  IMAD.MOV.U32 R4, RZ, RZ, RZ ;  /* 0x000000ffff047224 */ /* 0x001fe200078e00ff */
[----:B------:R-:W-:Y:S06]  /*0c30*/  BAR.SYNC.DEFER_BLOCKING 0x0 ;  /* 0x0000000000007b1d */ /* 0x000fec0000010000 */
.L_x_10:
[----:B01----:R-:W0:Y:S01]  /*0c40*/  LDC.64 R14, c[0x0][0x390] ;  /* 0x0000e400ff0e7b82 */ /* 0x003e220000000a00 */
[----:B------:R-:W-:Y:S01]  /*0c50*/  IMAD.SHL.U32 R11, R4, 0x20, RZ ;  /* 0x00000020040b7824 */ /* 0x000fe200078e00ff */
[----:B------:R-:W1:Y:S04]  /*0c60*/  LDCU UR5, c[0x0][0x394] ;  /* 0x00007280ff0577ac */ /* 0x000e680008000800 */
[----:B------:R-:W-:Y:S02]  /*0c70*/  IADD3 R10, PT, PT, R2, R11, RZ ;  /* 0x0000000b020a7210 */ /* 0x000fe40007ffe0ff */
[----:B------:R-:W-:-:S03]  /*0c80*/  LOP3.LUT R6, R11, R0, RZ, 0xfc, !PT ;  /* 0x000000000b067212 */ /* 0x000fc600078efcff */
[C---:B------:R-:W-:Y:S02]  /*0c90*/  VIADD R7, R10.reuse, 0xfffffffc ;  /* 0xfffffffc0a077836 */ /* 0x040fe40000000000 */
[----:B------:R-:W-:Y:S02]  /*0ca0*/  VIADD R8, R10, 0x2 ;  /* 0x000000020a087836 */ /* 0x000fe40000000000 */
[----:B------:R-:W-:Y:S01]  /*0cb0*/  VIADD R6, R6, 0xffffff84 ;  /* 0xffffff8406067836 */ /* 0x000fe20000000000 */
[----:B-1----:R-:W-:-:S04]  /*0cc0*/  UIADD3 UR5, UPT, UPT, UR5, -0x4, URZ ;  /* 0xfffffffc05057890 */ /* 0x002fc8000fffe0ff */
[----:B------:R-:W-:Y:S01]  /*0cd0*/  ISETP.GE.U32.AND P0, PT, R6, -0x78, PT ;  /* 0xffffff880600780c */ /* 0x000fe20003f06070 */
[--C-:B0-----:R-:W-:Y:S01]  /*0ce0*/  IMAD R7, R7, R14, R14.reuse ;  /* 0x0000000e07077224 */ /* 0x101fe200078e020e */
[-C--:B------:R-:W-:Y:S02]  /*0cf0*/  ISETP.GE.U32.AND P1, PT, R10, R15.reuse, PT ;  /* 0x0000000f0a00720c */ /* 0x080fe40003f26070 */
[----:B------:R-:W-:Y:S01]  /*0d00*/  ISETP.GE.U32.AND P3, PT, R8, R15, PT ;  /* 0x0000000f0800720c */ /* 0x000fe20003f66070 */
[--C-:B------:R-:W-:Y:S01]  /*0d10*/  IMAD.IADD R9, R7, 0x1, R14.reuse ;  /* 0x0000000107097824 */ /* 0x100fe200078e020e */
[C---:B------:R-:W-:Y:S02]  /*0d20*/  ISETP.GE.U32.AND P2, PT, R10.reuse, UR5, !P1 ;  /* 0x000000050a007c0c */ /* 0x040fe4000cf46070 */
[C---:B------:R-:W-:Y:S01]  /*0d30*/  ISETP.GT.AND P1, PT, R10.reuse, -0x1, !P1 ;  /* 0xffffffff0a00780c */ /* 0x040fe20004f24270 */
[----:B------:R-:W-:Y:S01]  /*0d40*/  IMAD.IADD R11, R9, 0x1, R14 ;  /* 0x00000001090b7824 */ /* 0x000fe200078e020e */
[----:B------:R-:W-:-:S02]  /*0d50*/  ISETP.LT.OR P4, PT, R10, 0x4, P2 ;  /* 0x000000040a00780c */ /* 0x000fc40001781670 */
[----:B------:R-:W-:Y:S01]  /*0d60*/  ISETP.GT.AND P2, PT, R10, -0x3, !P3 ;  /* 0xfffffffd0a00780c */ /* 0x000fe20005f44270 */
[----:B------:R-:W-:Y:S01]  /*0d70*/  IMAD R13, R14, 0x2, R11 ;  /* 0x000000020e0d7824 */ /* 0x000fe200078e020b */
[----:B------:R-:W-:Y:S01]  /*0d80*/  P2R R6, PR, RZ, 0x10 ;  /* 0x00000010ff067803 */ /* 0x000fe20000000000 */
[----:B------:R-:W-:-:S03]  /*0d90*/  IMAD.MOV.U32 R10, RZ, RZ, RZ ;  /* 0x000000ffff0a7224 */ /* 0x000fc600078e00ff */
[----:B------:R-:W-:-:S05]  /*0da0*/  IADD3 R15, PT, PT, R13, R14, RZ ;  /* 0x0000000e0d0f7210 */ /* 0x000fca0007ffe0ff */
[----:B------:R-:W-:-:S04]  /*0db0*/  IMAD.IADD R17, R15, 0x1, R14 ;  /* 0x000000010f117824 */ /* 0x000fc800078e020e */
[----:B---3--:R-:W-:-:S07]  /*0dc0*/  IMAD.IADD R8, R17, 0x1, R14 ;  /* 0x0000000111087824 */ /* 0x008fce00078e020e */
.L_x_9:
[----:B0--3--:R-:W-:Y:S01]  /*0dd0*/  VIADD R19, R5, 0xfffffffc ;  /* 0xfffffffc05137836 */ /* 0x009fe20000000000 */
[----:B------:R-:W-:Y:S03]  /*0de0*/  BSSY.RECONVERGENT B0, `(.L_x_0) ;  /* 0x0000058000007945 */ /* 0x000fe60003800200 */
[----:B------:R-:W-:-:S05]  /*0df0*/  IMAD R12, R10, 0x20, R19 ;  /* 0x000000200a0c7824 */ /* 0x000fca00078e0213 */
[----:B------:R-:W-:-:S13]  /*0e00*/  ISETP.GT.U32.OR P3, PT, R12, 0x77, !P0 ;  /* 0x000000770c00780c */ /* 0x000fda0004764470 */
[----:B------:R-:W-:Y:S05]  /*0e10*/  @P3 BRA `(.L_x_1) ;  /* 0x0000000400503947 */ /* 0x000fea0003800000 */
[----:B------:R-:W0:Y:S01]  /*0e20*/  S2R R12, SR_TID.X ;  /* 0x00000000000c7919 */ /* 0x000e220000002100 */
[----:B------:R-:W-:Y:S01]  /*0e30*/  MOV R14, 0x400 ;  /* 0x00000400000e7802 */ /* 0x000fe20000000f00 */
[----:B------:R-:W-:Y:S01]  /*0e40*/  IMAD.MOV.U32 R20, RZ, RZ, RZ ;  /* 0x000000ffff147224 */ /* 0x000fe200078e00ff */
[----:B------:R-:W-:Y:S01]  /*0e50*/  UMOV UR5, URZ ;  /* 0x000000ff00057c82 */ /* 0x000fe20008000000 */
[----:B------:R-:W1:Y:S01]  /*0e60*/  S2R R21, SR_CgaCtaId ;  /* 0x0000000000157919 */ /* 0x000e620000008800 */
[----:B------:R-:W-:Y:S01]  /*0e70*/  IMAD.MOV.U32 R16, RZ, RZ, RZ ;  /* 0x000000ffff107224 */ /* 0x000fe200078e00ff */
[----:B0-----:R-:W-:Y:S02]  /*0e80*/  LOP3.LUT R19, R12, 0x1f, RZ, 0xc0, !PT ;  /* 0x0000001f0c137812 */ /* 0x001fe400078ec0ff */
[----:B-1----:R-:W-:-:S03]  /*0e90*/  LEA R14, R21, R14, 0x18 ;  /* 0x0000000e150e7211 */ /* 0x002fc600078ec0ff */
[----:B------:R-:W-:-:S04]  /*0ea0*/  IMAD R19, R0, 0x80, R19 ;  /* 0x0000008000137824 */ /* 0x000fc800078e0213 */
[----:B------:R-:W-:Y:S02]  /*0eb0*/  IMAD R19, R19, 0x3, R14 ;  /* 0x0000000313137824 */ /* 0x000fe400078e020e */
[----:B------:R-:W-:Y:S02]  /*0ec0*/  IMAD.MOV.U32 R14, RZ, RZ, RZ ;  /* 0x000000ffff0e7224 */ /* 0x000fe400078e00ff */
[----:B------:R-:W-:-:S05]  /*0ed0*/  IMAD R19, R4, 0x3000, R19 ;  /* 0x0000300004137824 */ /* 0x000fca00078e0213 */
[----:B------:R-:W-:-:S05]  /*0ee0*/  IADD3 R19, PT, PT, R19, -0xb, RZ ;  /* 0xfffffff513137810 */ /* 0x000fca0007ffe0ff */
[----:B------:R-:W-:-:S07]  /*0ef0*/  IMAD R12, R10, 0x60, R19 ;  /* 0x000000600a0c7824 */ /* 0x000fce00078e0213 */
.L_x_2:
[----:B------:R-:W-:Y:S01]  /*0f00*/  LDS.S8 R19, [R12+-0x601] ;  /* 0xfff9ff000c137984 */ /* 0x000fe20000000200 */
[----:B------:R-:W-:-:S03]  /*0f10*/  UIADD3 UR5, UPT, UPT, UR5, 0x1, URZ ;  /* 0x0000000105057890 */ /* 0x000fc6000fffe0ff */
[----:B------:R-:W0:Y:S01]  /*0f20*/  LDS.S8 R24, [R12+-0x481] ;  /* 0xfffb7f000c187984 */ /* 0x000e220000000200 */
[----:B------:R-:W-:-:S03]  /*0f30*/  UISETP.NE.AND UP0, UPT, UR5, 0x9, UPT ;  /* 0x000000090500788c */ /* 0x000fc6000bf05270 */
[----:B------:R-:W-:Y:S04]  /*0f40*/  LDS.S8 R25, [R12+-0x600] ;  /* 0xfffa00000c197984 */ /* 0x000fe80000000200 */
[----:B------:R-:W1:Y:S04]  /*0f50*/  LDS.S8 R26, [R12+-0x480] ;  /* 0xfffb80000c1a7984 */ /* 0x000e680000000200 */
[----:B------:R-:W-:Y:S04]  /*0f60*/  LDS.S8 R23, [R12+-0x5ff] ;  /* 0xfffa01000c177984 */ /* 0x000fe80000000200 */
[----:B------:R-:W2:Y:S04]  /*0f70*/  LDS.S8 R22, [R12+-0x47f] ;  /* 0xfffb81000c167984 */ /* 0x000ea80000000200 */
[----:B------:R-:W-:Y:S04]  /*0f80*/  LDS.S8 R18, [R12+-0x301] ;  /* 0xfffcff000c127984 */ /* 0x000fe80000000200 */
[----:B------:R-:W3:Y:S01]  /*0f90*/  LDS.S8 R21, [R12+-0x181] ;  /* 0xfffe7f000c157984 */ /* 0x000ee20000000200 */
[----:B0-----:R-:W-:-:S03]  /*0fa0*/  IADD3 R24, PT, PT, R24, R14, R19 ;  /* 0x0000000e18187210 */ /* 0x001fc60007ffe013 */
[----:B------:R-:W-:Y:S04]  /*0fb0*/  LDS.S8 R14, [R12+-0x300] ;  /* 0xfffd00000c0e7984 */ /* 0x000fe80000000200 */
[----:B------:R-:W0:Y:S01]  /*0fc0*/  LDS.S8 R19, [R12+-0x180] ;  /* 0xfffe80000c137984 */ /* 0x000e220000000200 */
[----:B-1----:R-:W-:-:S03]  /*0fd0*/  IADD3 R20, PT, PT, R26, R20, R25 ;  /* 0x000000141a147210 */ /* 0x002fc60007ffe019 */
[----:B------:R-:W-:Y:S04]  /*0fe0*/  LDS.S8 R25, [R12+-0x2ff] ;  /* 0xfffd01000c197984 */ /* 0x000fe80000000200 */
[----:B------:R-:W1:Y:S01]  /*0ff0*/  LDS.S8 R26, [R12+-0x17f] ;  /* 0xfffe81000c1a7984 */ /* 0x000e620000000200 */
[----:B--2---:R-:W-:-:S03]  /*1000*/  IADD3 R16, PT, PT, R22, R16, R23 ;  /* 0x0000001016107210 */ /* 0x004fc60007ffe017 */
[----:B------:R-:W-:Y:S04]  /*1010*/  LDS.S8 R23, [R12+-0x1] ;  /* 0xffffff000c177984 */ /* 0x000fe80000000200 */
[----:B------:R-:W-:Y:S01]  /*1020*/  LDS.S8 R22, [R12+0x180] ;  /* 0x000180000c167984 */ /* 0x000fe20000000200 */
[----:B---3--:R-:W-:-:S03]  /*1030*/  IADD3 R18, PT, PT, R21, R24, R18 ;  /* 0x0000001815127210 */ /* 0x008fc60007ffe012 */
[----:B------:R-:W2:Y:S04]  /*1040*/  LDS.S8 R24, [R12+0x17f] ;  /* 0x00017f000c187984 */ /* 0x000ea80000000200 */
[----:B------:R-:W3:Y:S01]  /*1050*/  LDS.S8 R21, [R12] ;  /* 0x000000000c157984 */ /* 0x000ee20000000200 */
[----:B0-----:R-:W-:-:S03]  /*1060*/  IADD3 R20, PT, PT, R19, R20, R14 ;  /* 0x0000001413147210 */ /* 0x001fc60007ffe00e */
[----:B------:R-:W-:Y:S04]  /*1070*/  LDS.S8 R19, [R12+0x1] ;  /* 0x000001000c137984 */ /* 0x000fe80000000200 */
[----:B------:R-:W0:Y:S01]  /*1080*/  LDS.S8 R14, [R12+0x181] ;  /* 0x000181000c0e7984 */ /* 0x000e220000000200 */
[----:B-1----:R-:W-:-:S03]  /*1090*/  IADD3 R16, PT, PT, R26, R16, R25 ;  /* 0x000000101a107210 */ /* 0x002fc60007ffe019 */
[----:B------:R-:W-:Y:S01]  /*10a0*/  LDS.S8 R25, [R12+0x481] ;  /* 0x000481000c197984 */ /* 0x000fe20000000200 */
[----:B--2---:R-:W-:-:S03]  /*10b0*/  IADD3 R18, PT, PT, R24, R18, R23 ;  /* 0x0000001218127210 */ /* 0x004fc60007ffe017 */
[----:B------:R-:W-:Y:S01]  /*10c0*/  LDS.S8 R23, [R12+0x300] ;  /* 0x000300000c177984 */ /* 0x000fe20000000200 */
[----:B---3--:R-:W-:-:S03]  /*10d0*/  IADD3 R26, PT, PT, R22, R20, R21 ;  /* 0x00000014161a7210 */ /* 0x008fc60007ffe015 */
[----:B------:R-:W-:Y:S04]  /*10e0*/  LDS.S8 R21, [R12+0x2ff] ;  /* 0x0002ff000c157984 */ /* 0x000fe80000000200 */
[----:B------:R-:W1:Y:S04]  /*10f0*/  LDS.S8 R20, [R12+0x47f] ;  /* 0x00047f000c147984 */ /* 0x000e680000000200 */
[----:B------:R-:W2:Y:S04]  /*1100*/  LDS.S8 R24, [R12+0x480] ;  /* 0x000480000c187984 */ /* 0x000ea80000000200 */
[----:B------:R-:W3:Y:S01]  /*1110*/  LDS.S8 R22, [R12+0x301] ;  /* 0x000301000c167984 */ /* 0x000ee20000000200 */
[----:B0-----:R-:W-:-:S03]  /*1120*/  IADD3 R27, PT, PT, R14, R16, R19 ;  /* 0x000000100e1b7210 */ /* 0x001fc60007ffe013 */
[----:B------:R-:W0:Y:S04]  /*1130*/  LDS.S8 R14, [R12+0x5ff] ;  /* 0x0005ff000c0e7984 */ /* 0x000e280000000200 */
[----:B------:R-:W4:Y:S04]  /*1140*/  LDS.S8 R19, [R12+0x600] ;  /* 0x000600000c137984 */ /* 0x000f280000000200 */
[----:B------:R5:W4:Y:S02]  /*1150*/  LDS.S8 R16, [R12+0x601] ;  /* 0x000601000c107984 */ /* 0x000b240000000200 */
[----:B-----5:R-:W-:-:S02]  /*1160*/  IADD3 R12, PT, PT, R12, 0x3, RZ ;  /* 0x000000030c0c7810 */ /* 0x020fc40007ffe0ff */
[----:B-1----:R-:W-:Y:S02]  /*1170*/  IADD3 R21, PT, PT, R20, R18, R21 ;  /* 0x0000001214157210 */ /* 0x002fe40007ffe015 */
[----:B--2---:R-:W-:Y:S02]  /*1180*/  IADD3 R24, PT, PT, R24, R26, R23 ;  /* 0x0000001a18187210 */ /* 0x004fe40007ffe017 */
[----:B---3--:R-:W-:Y:S01]  /*1190*/  IADD3 R25, PT, PT, R25, R27, R22 ;  /* 0x0000001b19197210 */ /* 0x008fe20007ffe016 */
[----:B0-----:R-:W-:Y:S02]  /*11a0*/  IMAD.IADD R14, R21, 0x1, R14 ;  /* 0x00000001150e7824 */ /* 0x001fe400078e020e */
[----:B----4-:R-:W-:Y:S02]  /*11b0*/  IMAD.IADD R20, R24, 0x1, R19 ;  /* 0x0000000118147824 */ /* 0x010fe400078e0213 */
[----:B------:R-:W-:Y:S01]  /*11c0*/  IMAD.IADD R16, R25, 0x1, R16 ;  /* 0x0000000119107824 */ /* 0x000fe200078e0210 */
[----:B------:R-:W-:Y:S06]  /*11d0*/  BRA.U UP0, `(.L_x_2) ;  /* 0xfffffffd00487547 */ /* 0x000fec000b83ffff */
[----:B------:R-:W0:Y:S01]  /*11e0*/  LDC R23, c[0x0][0x390] ;  /* 0x0000e400ff177b82 */ /* 0x000e220000000800 */
[----:B------:R-:W-:-:S05]  /*11f0*/  IMAD R12, R10, 0x20, R3 ;  /* 0x000000200a0c7824 */ /* 0x000fca00078e0203 */
[----:B0-----:R-:W-:-:S04]  /*1200*/  ISETP.GE.U32.AND P3, PT, R12, R23, PT ;  /* 0x000000170c00720c */ /* 0x001fc80003f66070 */
[----:B------:R-:W-:-:S04]  /*1210*/  ISETP.LT.OR P3, PT, R12, RZ, P3 ;  /* 0x000000ff0c00720c */ /* 0x000fc80001f61670 */
[----:B------:R-:W-:-:S13]  /*1220*/  PLOP3.LUT P3, PT, P1, P3, PT, 0x8f, 0xf8 ;  /* 0x0000000000f8781c */ /* 0x000fda0000f67177 */
[----:B------:R-:W-:Y:S05]  /*1230*/  @P3 BRA `(.L_x_1) ;  /* 0x0000000000483947 */ /* 0x000fea0003800000 */
[----:B------:R-:W0:Y:S01]  /*1240*/  LDC.64 R18, c[0x0][0x388] ;  /* 0x0000e200ff127b82 */ /* 0x000e220000000a00 */
[----:B------:R-:W-:Y:S02]  /*1250*/  IMAD.SHL.U32 R21, R4, 0x20, RZ ;  /* 0x0000002004157824 */ /* 0x000fe400078e00ff */
[----:B------:R-:W-:-:S04]  /*1260*/  IMAD.HI R14, R14, 0x1948b0fd, RZ ;  /* 0x1948b0fd0e0e7827 */ /* 0x000fc800078e02ff */
[----:B------:R-:W-:Y:S01]  /*1270*/  IMAD.IADD R12, R2, 0x1, R21 ;  /* 0x00000001020c7824 */ /* 0x000fe200078e0215 */
[----:B------:R-:W-:Y:S01]  /*1280*/  SHF.R.U32.HI R21, RZ, 0x1f, R14 ;  /* 0x0000001fff157819 */ /* 0x000fe2000001160e */
[----:B------:R-:W-:-:S03]  /*1290*/  IMAD.HI R20, R20, 0x1948b0fd, RZ ;  /* 0x1948b0fd14147827 */ /* 0x000fc600078e02ff */
[----:B------:R-:W-:Y:S01]  /*12a0*/  LEA.HI R21, R14, R21, RZ, 0x1d ;  /* 0x000000150e157211 */ /* 0x000fe200078fe8ff */
[----:B------:R-:W-:Y:S01]  /*12b0*/  IMAD.HI R16, R16, 0x1948b0fd, RZ ;  /* 0x1948b0fd10107827 */ /* 0x000fe200078e02ff */
[----:B------:R-:W-:-:S03]  /*12c0*/  SHF.R.U32.HI R25, RZ, 0x1f, R20 ;  /* 0x0000001fff197819 */ /* 0x000fc60000011614 */
[----:B------:R-:W-:Y:S01]  /*12d0*/  IMAD R23, R12, R23, R3 ;  /* 0x000000170c177224 */ /* 0x000fe200078e0203 */
[----:B------:R-:W-:Y:S02]  /*12e0*/  SHF.R.U32.HI R27, RZ, 0x1f, R16 ;  /* 0x0000001fff1b7819 */ /* 0x000fe40000011610 */
[----:B------:R-:W-:Y:S01]  /*12f0*/  LEA.HI R25, R20, R25, RZ, 0x1d ;  /* 0x0000001914197211 */ /* 0x000fe200078fe8ff */
[----:B------:R-:W-:Y:S01]  /*1300*/  IMAD R23, R10, 0x20, R23 ;  /* 0x000000200a177824 */ /* 0x000fe200078e0217 */
[----:B------:R-:W-:-:S03]  /*1310*/  LEA.HI R27, R16, R27, RZ, 0x1d ;  /* 0x0000001b101b7211 */ /* 0x000fc600078fe8ff */
[----:B0-----:R-:W-:-:S05]  /*1320*/  IMAD.WIDE R18, R23, 0x3, R18 ;  /* 0x0000000317127825 */ /* 0x001fca00078e0212 */
[----:B------:R0:W-:Y:S04]  /*1330*/  STG.E.U8 desc[UR8][R18.64], R21 ;  /* 0x0000001512007986 */ /* 0x0001e8000c101108 */
[----:B------:R0:W-:Y:S04]  /*1340*/  STG.E.U8 desc[UR8][R18.64+0x1], R25 ;  /* 0x0000011912007986 */ /* 0x0001e8000c101108 */
[----:B------:R0:W-:Y:S02]  /*1350*/  STG.E.U8 desc[UR8][R18.64+0x2], R27 ;  /* 0x0000021b12007986 */ /* 0x0001e4000c101108 */
.L_x_1:
[----:B------:R-:W-:Y:S05]  /*1360*/  BSYNC.RECONVERGENT B0 ;  /* 0x0000000000007941 */ /* 0x000fea0003800200 */
.L_x_0:
[----:B------:R-:W-:Y:S01]  /*1370*/  ISETP.NE.AND P3, PT, R6, RZ, PT ;  /* 0x000000ff0600720c */ /* 0x000fe20003f65270 */
[----:B------:R-:W-:Y:S01]  /*1380*/  BSSY.RECONVERGENT B0, `(.L_x_3) ;  /* 0x00000d7000007945 */ /* 0x000fe20003800200 */
[----:B------:R-:W1:Y:S03]  /*1390*/  LDCU UR7, c[0x0][0x390] ;  /* 0x00007200ff0777ac */ /* 0x000e660008000800 */
[----:B------:R-:W-:Y:S01]  /*13a0*/  BSSY.RELIABLE B1, `(.L_x_4) ;  /* 0x000000a000017945 */ /* 0x000fe20003800100 */
[----:B------:R-:W2:Y:S07]  /*13b0*/  LDCU UR10, c[0x0][0x394] ;  /* 0x00007280ff0a77ac */ /* 0x000eae0008000800 */
[----:B------:R-:W-:Y:S05]  /*13c0*/  @P3 BRA `(.L_x_5) ;  /* 0x00000000001c3947 */ /* 0x000fea0003800000 */
[----:B------:R-:W3:Y:S01]  /*13d0*/  LDCU UR5, c[0x0][0x390] ;  /* 0x00007200ff0577ac */ /* 0x000ee20008000800 */
[----:B------:R-:W-:-:S05]  /*13e0*/  IMAD R12, R10, 0x20, R3 ;  /* 0x000000200a0c7824 */ /* 0x000fca00078e0203 */
[C---:B------:R-:W-:Y:S02]  /*13f0*/  ISETP.GE.AND P4, PT, R12.reuse, 0x4, PT ;  /* 0x000000040c00780c */ /* 0x040fe40003f86270 */
[----:B---3--:R-:W-:-:S04]  /*1400*/  ISETP.GE.U32.AND P3, PT, R12, UR5, PT ;  /* 0x000000050c007c0c */ /* 0x008fc8000bf66070 */
[----:B------:R-:W-:-:S13]  /*1410*/  ISETP.LT.U32.OR P3, PT, R12, UR6, P3 ;  /* 0x000000060c007c0c */ /* 0x000fda0009f61470 */
[----:B------:R-:W-:Y:S05]  /*1420*/  @P3 BREAK.RELIABLE P4, B1 ;  /* 0x0000000000013942 */ /* 0x000fea0002000100 */
[----:B------:R-:W-:Y:S05]  /*1430*/  @P3 BRA P4, `(.L_x_6) ;  /* 0x0000000c002c3947 */ /* 0x000fea0002000000 */
.L_x_5:
[----:B-12---:R-:W-:Y:S05]  /*1440*/  BSYNC.RELIABLE B1 ;  /* 0x0000000000017941 */ /* 0x006fea0003800100 */
.L_x_4:
[----:B------:R-:W1:Y:S01]  /*1450*/  LDCU UR5, c[0x0][0x394] ;  /* 0x00007280ff0577ac */ /* 0x000e620008000800 */
[----:B0-----:R-:W-:Y:S01]  /*1460*/  IMAD.SHL.U32 R19, R4, 0x20, RZ ;  /* 0x0000002004137824 */ /* 0x001fe200078e00ff */
[----:B------:R-:W-:Y:S01]  /*1470*/  BSSY.RECONVERGENT B2, `(.L_x_7) ;  /* 0x0000087000027945 */ /* 0x000fe20003800200 */
[----:B------:R-:W-:Y:S02]  /*1480*/  IMAD.MOV.U32 R22, RZ, RZ, -0x4 ;  /* 0xfffffffcff167424 */ /* 0x000fe400078e00ff */
[----:B------:R-:W-:Y:S01]  /*1490*/  IMAD.MOV.U32 R23, RZ, RZ, RZ ;  /* 0x000000ffff177224 */ /* 0x000fe200078e00ff */
[----:B------:R-:W-:Y:S01]  /*14a0*/  IADD3 R12, PT, PT, R2, R19, RZ ;  /* 0x00000013020c7210 */ /* 0x000fe20007ffe0ff */
[----:B------:R-:W-:Y:S02]  /*14b0*/  IMAD.MOV.U32 R25, RZ, RZ, RZ ;  /* 0x000000ffff197224 */ /* 0x000fe400078e00ff */
[----:B------:R-:W-:Y:S02]  /*14c0*/  IMAD.MOV.U32 R27, RZ, RZ, RZ ;  /* 0x000000ffff1b7224 */ /* 0x000fe400078e00ff */
[----:B------:R-:W-:-:S05]  /*14d0*/  VIADD R14, R12, 0xfffffffc ;  /* 0xfffffffc0c0e7836 */ /* 0x000fca0000000000 */
[----:B-1----:R-:W-:Y:S01]  /*14e0*/  ISETP.GE.U32.AND P3, PT, R14, UR5, PT ;  /* 0x000000050e007c0c */ /* 0x002fe2000bf66070 */
[----:B------:R-:W-:-:S03]  /*14f0*/  IMAD.MOV.U32 R14, RZ, RZ, RZ ;  /* 0x000000ffff0e7224 */ /* 0x000fc600078e00ff */
[----:B------:R-:W-:-:S13]  /*1500*/  ISETP.LT.OR P3, PT, R12, 0x4, P3 ;  /* 0x000000040c00780c */ /* 0x000fda0001f61670 */
.L_x_8:
[----:B------:R-:W-:Y:S01]  /*1510*/  LEA R19, R10, R3, 0x5 ;  /* 0x000000030a137211 */ /* 0x000fe200078e28ff */
[----:B------:R-:W-:-:S04]  /*1520*/  VIADD R21, R12, 0xfffffffc ;  /* 0xfffffffc0c157836 */ /* 0x000fc80000000000 */
[----:B------:R-:W-:-:S05]  /*1530*/  IMAD.IADD R16, R19, 0x1, R22 ;  /* 0x0000000113107824 */ /* 0x000fca00078e0216 */
[----:B------:R-:W-:-:S04]  /*1540*/  ISETP.GE.U32.AND P4, PT, R16, UR7, PT ;  /* 0x0000000710007c0c */ /* 0x000fc8000bf86070 */
[----:B------:R-:W-:-:S04]  /*1550*/  ISETP.GT.AND P4, PT, R16, -0x1, !P4 ;  /* 0xffffffff1000780c */ /* 0x000fc80006784270 */
[----:B------:R-:W-:-:S13]  /*1560*/  PLOP3.LUT P5, PT, P3, P4, PT, 0xf2, 0x2f ;  /* 0x00000000002f781c */ /* 0x000fda0001fa9e72 */
[----:B------:R-:W0:Y:S01]  /*1570*/  @!P5 LDC.64 R18, c[0x0][0x380] ;  /* 0x0000e000ff12db82 */ /* 0x000e220000000a00 */
[----:B------:R-:W-:-:S04]  /*1580*/  @!P5 IMAD R21, R21, UR7, R16 ;  /* 0x000000071515dc24 */ /* 0x000fc8000f8e0210 */
[----:B0-----:R-:W-:-:S05]  /*1590*/  @!P5 IMAD.WIDE.U32 R20, R21, 0x3, R18 ;  /* 0x000000031514d825 */ /* 0x001fca00078e0012 */
[----:B------:R-:W2:Y:S04]  /*15a0*/  @!P5 LDG.E.S8 R18, desc[UR8][R20.64] ;  /* 0x000000081412d981 */ /* 0x000ea8000c1e1300 */
[----:B------:R-:W3:Y:S04]  /*15b0*/  @!P5 LDG.E.S8 R24, desc[UR8][R20.64+0x1] ;  /* 0x000001081418d981 */ /* 0x000ee8000c1e1300 */
[----:B------:R-:W4:Y:S01]  /*15c0*/  @!P5 LDG.E.S8 R26, desc[UR8][R20.64+0x2] ;  /* 0x00000208141ad981 */ /* 0x000f22000c1e1300 */
[----:B------:R-:W-:Y:S01]  /*15d0*/  @!P5 IADD3 R14, PT, PT, R14, 0x1, RZ ;  /* 0x000000010e0ed810 */ /* 0x000fe20007ffe0ff */
[----:B--2---:R-:W-:-:S02]  /*15e0*/  @!P5 IMAD.IADD R23, R23, 0x1, R18 ;  /* 0x000000011717d824 */ /* 0x004fc400078e0212 */
[----:B------:R-:W-:Y:S02]  /*15f0*/  VIADD R18, R12, 0xfffffffd ;  /* 0xfffffffd0c127836 */ /* 0x000fe40000000000 */
[----:B---3--:R-:W-:Y:S02]  /*1600*/  @!P5 IMAD.IADD R25, R25, 0x1, R24 ;  /* 0x000000011919d824 */ /* 0x008fe400078e0218 */
[----:B----4-:R-:W-:Y:S01]  /*1610*/  @!P5 IMAD.IADD R27, R27, 0x1, R26 ;  /* 0x000000011b1bd824 */ /* 0x010fe200078e021a */
[----:B------:R-:W-:-:S04]  /*1620*/  ISETP.GE.U32.AND P5, PT, R18, UR10, PT ;  /* 0x0000000a12007c0c */ /* 0x000fc8000bfa6070 */
[----:B------:R-:W-:-:S04]  /*1630*/  ISETP.LT.OR P5, PT, R12, 0x3, P5 ;  /* 0x000000030c00780c */ /* 0x000fc80002fa1670 */
[----:B------:R-:W-:-:S13]  /*1640*/  PLOP3.LUT P5, PT, P5, P4, PT, 0xf2, 0x2f ;  /* 0x00000000002f781c */ /* 0x000fda0002fa9e72 */
[----:B------:R-:W0:Y:S01]  /*1650*/  @!P5 LDC.64 R18, c[0x0][0x380] ;  /* 0x0000e000ff12db82 */ /* 0x000e220000000a00 */
[----:B------:R-:W-:-:S04]  /*1660*/  @!P5 IMAD.IADD R29, R7, 0x1, R16 ;  /* 0x00000001071dd824 */ /* 0x000fc800078e0210 */
[----:B0-----:R-:W-:-:S05]  /*1670*/  @!P5 IMAD.WIDE.U32 R20, R29, 0x3, R18 ;  /* 0x000000031d14d825 */ /* 0x001fca00078e0012 */
[----:B------:R-:W2:Y:S04]  /*1680*/  @!P5 LDG.E.S8 R18, desc[UR8][R20.64] ;  /* 0x000000081412d981 */ /* 0x000ea8000c1e1300 */
[----:B------:R-:W3:Y:S04]  /*1690*/  @!P5 LDG.E.S8 R24, desc[UR8][R20.64+0x1] ;  /* 0x000001081418d981 */ /* 0x000ee8000c1e1300 */
[----:B------:R-:W4:Y:S01]  /*16a0*/  @!P5 LDG.E.S8 R26, desc[UR8][R20.64+0x2] ;  /* 0x00000208141ad981 */ /* 0x000f22000c1e1300 */
[----:B------:R-:W-:Y:S02]  /*16b0*/  @!P5 VIADD R14, R14, 0x1 ;  /* 0x000000010e0ed836 */ /* 0x000fe40000000000 */
        /* <DEDUP_REMOVED lines=8> */
[----:B------:R-:W-:-:S05]  /*1740*/  @!P5 IADD3 R29, PT, PT, R9, R16, RZ ;  /* 0x00000010091dd210 */ /* 0x000fca0007ffe0ff */
        /* <DEDUP_REMOVED lines=18> */
[----:B------:R-:W-:Y:S01]  /*1870*/  @!P5 VIADD R14, R14, 0x1 ;  /* 0x000000010e0ed836 */ /* 0x000fe20000000000 */
[----:B--2---:R-:W-:Y:S01]  /*1880*/  @!P5 IADD3 R23, PT, PT, R23, R18, RZ ;  /* 0x000000121717d210 */ /* 0x004fe20007ffe0ff */
[----:B---3--:R-:W-:-:S02]  /*1890*/  @!P5 IMAD.IADD R25, R25, 0x1, R20 ;  /* 0x000000011919d824 */ /* 0x008fc400078e0214 */
[----:B----4-:R-:W-:Y:S01]  /*18a0*/  @!P5 IMAD.IADD R27, R27, 0x1, R24 ;  /* 0x000000011b1bd824 */ /* 0x010fe200078e0218 */
[----:B------:R-:W-:-:S13]  /*18b0*/  PLOP3.LUT P5, PT, P1, P4, PT, 0x2f, 0xf2 ;  /* 0x0000000000f2781c */ /* 0x000fda0000fa8577 */
[----:B------:R-:W0:Y:S01]  /*18c0*/  @!P5 LDC.64 R18, c[0x0][0x380] ;  /* 0x0000e000ff12db82 */ /* 0x000e220000000a00 */
[----:B------:R-:W-:-:S04]  /*18d0*/  @!P5 IMAD R21, R12, UR7, R16 ;  /* 0x000000070c15dc24 */ /* 0x000fc8000f8e0210 */
[----:B0-----:R-:W-:-:S05]  /*18e0*/  @!P5 IMAD.WIDE.U32 R20, R21, 0x3, R18 ;  /* 0x000000031514d825 */ /* 0x001fca00078e0012 */
[----:B------:R-:W2:Y:S04]  /*18f0*/  @!P5 LDG.E.S8 R18, desc[UR8][R20.64] ;  /* 0x000000081412d981 */ /* 0x000ea8000c1e1300 */
[----:B------:R-:W3:Y:S04]  /*1900*/  @!P5 LDG.E.S8 R24, desc[UR8][R20.64+0x1] ;  /* 0x000001081418d981 */ /* 0x000ee8000c1e1300 */
[----:B------:R-:W4:Y:S01]  /*1910*/  @!P5 LDG.E.S8 R26, desc[UR8][R20.64+0x2] ;  /* 0x00000208141ad981 */ /* 0x000f22000c1e1300 */
[----:B------:R-:W-:Y:S02]  /*1920*/  @!P5 VIADD R14, R14, 0x1 ;  /* 0x000000010e0ed836 */ /* 0x000fe40000000000 */
[----:B--2---:R-:W-:-:S02]  /*1930*/  @!P5 IMAD.IADD R23, R23, 0x1, R18 ;  /* 0x000000011717d824 */ /* 0x004fc400078e0212 */
[----:B------:R-:W-:Y:S02]  /*1940*/  VIADD R18, R12, 0x1 ;  /* 0x000000010c127836 */ /* 0x000fe40000000000 */
[----:B---3--:R-:W-:Y:S01]  /*1950*/  @!P5 IMAD.IADD R25, R25, 0x1, R24 ;  /* 0x000000011919d824 */ /* 0x008fe200078e0218 */
[----:B----4-:R-:W-:Y:S02]  /*1960*/  @!P5 IADD3 R27, PT, PT, R27, R26, RZ ;  /* 0x0000001a1b1bd210 */ /* 0x010fe40007ffe0ff */
[----:B------:R-:W-:-:S04]  /*1970*/  ISETP.GE.U32.AND P5, PT, R18, UR10, PT ;  /* 0x0000000a12007c0c */ /* 0x000fc8000bfa6070 */
[----:B------:R-:W-:-:S04]  /*1980*/  ISETP.LT.OR P5, PT, R12, -0x1, P5 ;  /* 0xffffffff0c00780c */ /* 0x000fc80002fa1670 */
        /* <DEDUP_REMOVED lines=10> */
[----:B---3--:R-:W-:-:S03]  /*1a30*/  @!P5 IMAD.IADD R25, R25, 0x1, R24 ;  /* 0x000000011919d824 */ /* 0x008fc600078e0218 */
[----:B------:R-:W-:Y:S01]  /*1a40*/  ISETP.GE.U32.AND P6, PT, R20, UR10, PT ;  /* 0x0000000a14007c0c */ /* 0x000fe2000bfc6070 */
[C---:B------:R-:W-:Y:S01]  /*1a50*/  VIADD R20, R12.reuse, 0x4 ;  /* 0x000000040c147836 */ /* 0x040fe20000000000 */
[----:B----4-:R-:W-:Y:S02]  /*1a60*/  @!P5 IADD3 R27, PT, PT, R27, R26, RZ ;  /* 0x0000001a1b1bd210 */ /* 0x010fe40007ffe0ff */
[----:B------:R-:W-:Y:S02]  /*1a70*/  ISETP.LT.OR P6, PT, R12, -0x3, P6 ;  /* 0xfffffffd0c00780c */ /* 0x000fe400037c1670 */
[----:B------:R-:W-:Y:S02]  /*1a80*/  ISETP.GE.U32.AND P5, PT, R20, UR10, PT ;  /* 0x0000000a14007c0c */ /* 0x000fe4000bfa6070 */
[----:B------:R-:W-:Y:S02]  /*1a90*/  PLOP3.LUT P6, PT, P6, P4, PT, 0xf2, 0x2f ;  /* 0x00000000002f781c */ /* 0x000fe400037c9e72 */
[----:B------:R-:W-:-:S04]  /*1aa0*/  ISETP.LT.OR P5, PT, R12, -0x4, P5 ;  /* 0xfffffffc0c00780c */ /* 0x000fc80002fa1670 */
[----:B------:R-:W-:Y:S02]  /*1ab0*/  PLOP3.LUT P5, PT, P5, P4, PT, 0xf2, 0x2f ;  /* 0x00000000002f781c */ /* 0x000fe40002fa9e72 */
[----:B------:R-:W-:-:S13]  /*1ac0*/  PLOP3.LUT P4, PT, P2, P4, PT, 0x2f, 0xf2 ;  /* 0x0000000000f2781c */ /* 0x000fda0001788577 */
[----:B------:R-:W0:Y:S01]  /*1ad0*/  @!P4 LDC.64 R18, c[0x0][0x380] ;  /* 0x0000e000ff12cb82 */ /* 0x000e220000000a00 */
[----:B------:R-:W-:-:S04]  /*1ae0*/  @!P4 IMAD.IADD R29, R15, 0x1, R16 ;  /* 0x000000010f1dc824 */ /* 0x000fc800078e0210 */
[----:B0-----:R-:W-:-:S05]  /*1af0*/  @!P4 IMAD.WIDE.U32 R28, R29, 0x3, R18 ;  /* 0x000000031d1cc825 */ /* 0x001fca00078e0012 */
[----:B------:R-:W2:Y:S04]  /*1b00*/  @!P4 LDG.E.S8 R20, desc[UR8][R28.64+0x1] ;  /* 0x000001081c14c981 */ /* 0x000ea8000c1e1300 */
[----:B------:R-:W3:Y:S04]  /*1b10*/  @!P4 LDG.E.S8 R18, desc[UR8][R28.64] ;  /* 0x000000081c12c981 */ /* 0x000ee8000c1e1300 */
[----:B------:R0:W4:Y:S02]  /*1b20*/  @!P4 LDG.E.S8 R24, desc[UR8][R28.64+0x2] ;  /* 0x000002081c18c981 */ /* 0x000124000c1e1300 */
[----:B0-----:R-:W-:-:S02]  /*1b30*/  @!P5 IMAD.IADD R29, R8, 0x1, R16 ;  /* 0x00000001081dd824 */ /* 0x001fc400078e0210 */
[----:B--2---:R-:W-:Y:S02]  /*1b40*/  @!P4 IMAD.IADD R25, R25, 0x1, R20 ;  /* 0x000000011919c824 */ /* 0x004fe400078e0214 */
[----:B------:R-:W0:Y:S01]  /*1b50*/  @!P6 LDC.64 R20, c[0x0][0x380] ;  /* 0x0000e000ff14eb82 */ /* 0x000e220000000a00 */
[----:B---3--:R-:W-:-:S07]  /*1b60*/  @!P4 IMAD.IADD R23, R23, 0x1, R18 ;  /* 0x000000011717c824 */ /* 0x008fce00078e0212 */
[----:B------:R-:W1:Y:S01]  /*1b70*/  @!P5 LDC.64 R18, c[0x0][0x380] ;  /* 0x0000e000ff12db82 */ /* 0x000e620000000a00 */
[----:B----4-:R-:W-:Y:S01]  /*1b80*/  @!P4 IADD3 R27, PT, PT, R27, R24, RZ ;  /* 0x000000181b1bc210 */ /* 0x010fe20007ffe0ff */
[----:B------:R-:W-:-:S04]  /*1b90*/  @!P6 IMAD.IADD R24, R17, 0x1, R16 ;  /* 0x000000011118e824 */ /* 0x000fc800078e0210 */
[----:B0-----:R-:W-:-:S05]  /*1ba0*/  @!P6 IMAD.WIDE.U32 R20, R24, 0x3, R20 ;  /* 0x000000031814e825 */ /* 0x001fca00078e0014 */
[----:B------:R-:W2:Y:S01]  /*1bb0*/  @!P6 LDG.E.S8 R24, desc[UR8][R20.64+0x1] ;  /* 0x000001081418e981 */ /* 0x000ea2000c1e1300 */
[----:B-1----:R-:W-:-:S03]  /*1bc0*/  @!P5 IMAD.WIDE.U32 R18, R29, 0x3, R18 ;  /* 0x000000031d12d825 */ /* 0x002fc600078e0012 */
[----:B------:R-:W3:Y:S04]  /*1bd0*/  @!P6 LDG.E.S8 R16, desc[UR8][R20.64] ;  /* 0x000000081410e981 */ /* 0x000ee8000c1e1300 */
[----:B------:R-:W4:Y:S04]  /*1be0*/  @!P6 LDG.E.S8 R26, desc[UR8][R20.64+0x2] ;  /* 0x00000208141ae981 */ /* 0x000f28000c1e1300 */
[----:B------:R-:W5:Y:S04]  /*1bf0*/  @!P5 LDG.E.S8 R28, desc[UR8][R18.64] ;  /* 0x00000008121cd981 */ /* 0x000f68000c1e1300 */
[----:B------:R-:W5:Y:S04]  /*1c00*/  @!P5 LDG.E.S8 R29, desc[UR8][R18.64+0x1] ;  /* 0x00000108121dd981 */ /* 0x000f68000c1e1300 */
[----:B------:R-:W5:Y:S01]  /*1c10*/  @!P5 LDG.E.S8 R18, desc[UR8][R18.64+0x2] ;  /* 0x000002081212d981 */ /* 0x000f62000c1e1300 */
[----:B------:R-:W-:-:S02]  /*1c20*/  VIADD R22, R22, 0x1 ;  /* 0x0000000116167836 */ /* 0x000fc40000000000 */
[----:B------:R-:W-:-:S03]  /*1c30*/  @!P4 VIADD R14, R14, 0x1 ;  /* 0x000000010e0ec836 */ /* 0x000fc60000000000 */
[----:B------:R-:W-:Y:S01]  /*1c40*/  ISETP.NE.AND P4, PT, R22, 0x5, PT ;  /* 0x000000051600780c */ /* 0x000fe20003f85270 */
[----:B------:R-:W-:-:S05]  /*1c50*/  @!P6 VIADD R14, R14, 0x1 ;  /* 0x000000010e0ee836 */ /* 0x000fca0000000000 */
[----:B------:R-:W-:Y:S02]  /*1c60*/  @!P5 IADD3 R14, PT, PT, R14, 0x1, RZ ;  /* 0x000000010e0ed810 */ /* 0x000fe40007ffe0ff */
[----:B--2---:R-:W-:Y:S01]  /*1c70*/  @!P6 IADD3 R25, PT, PT, R25, R24, RZ ;  /* 0x000000181919e210 */ /* 0x004fe20007ffe0ff */
[----:B---3--:R-:W-:Y:S02]  /*1c80*/  @!P6 IMAD.IADD R23, R23, 0x1, R16 ;  /* 0x000000011717e824 */ /* 0x008fe400078e0210 */
[----:B----4-:R-:W-:Y:S02]  /*1c90*/  @!P6 IMAD.IADD R27, R27, 0x1, R26 ;  /* 0x000000011b1be824 */ /* 0x010fe400078e021a */
[----:B-----5:R-:W-:Y:S02]  /*1ca0*/  @!P5 IMAD.IADD R23, R23, 0x1, R28 ;  /* 0x000000011717d824 */ /* 0x020fe400078e021c */
[----:B------:R-:W-:Y:S02]  /*1cb0*/  @!P5 IMAD.IADD R25, R25, 0x1, R29 ;  /* 0x000000011919d824 */ /* 0x000fe400078e021d */
[----:B------:R-:W-:Y:S01]  /*1cc0*/  @!P5 IMAD.IADD R27, R27, 0x1, R18 ;  /* 0x000000011b1bd824 */ /* 0x000fe200078e0212 */
[----:B------:R-:W-:Y:S06]  /*1cd0*/  @P4 BRA `(.L_x_8) ;  /* 0xfffffff8000c4947 */ /* 0x000fec000383ffff */
[----:B------:R-:W-:Y:S05]  /*1ce0*/  BSYNC.RECONVERGENT B2 ;  /* 0x0000000000027941 */ /* 0x000fea0003800200 */
.L_x_7:
[----:B------:R-:W0:Y:S01]  /*1cf0*/  LDC R21, c[0x0][0x390] ;  /* 0x0000e400ff157b82 */ /* 0x000e220000000800 */
[----:B------:R-:W-:-:S05]  /*1d00*/  IMAD R12, R10, 0x20, R3 ;  /* 0x000000200a0c7824 */ /* 0x000fca00078e0203 */
[----:B0-----:R-:W-:-:S04]  /*1d10*/  ISETP.GE.U32.AND P3, PT, R12, R21, PT ;  /* 0x000000150c00720c */ /* 0x001fc80003f66070 */
[----:B------:R-:W-:-:S04]  /*1d20*/  ISETP.LT.OR P3, PT, R12, RZ, P3 ;  /* 0x000000ff0c00720c */ /* 0x000fc80001f61670 */
[----:B------:R-:W-:-:S13]  /*1d30*/  PLOP3.LUT P3, PT, P1, P3, PT, 0x8f, 0xf8 ;  /* 0x0000000000f8781c */ /* 0x000fda0000f67177 */
[----:B------:R-:W-:Y:S05]  /*1d40*/  @P3 BRA `(.L_x_6) ;  /* 0x0000000000e83947 */ /* 0x000fea0003800000 */
[-C--:B------:R-:W-:Y:S01]  /*1d50*/  IABS R16, R14.reuse ;  /* 0x0000000e00107213 */ /* 0x080fe20000000000 */
[----:B------:R-:W-:Y:S01]  /*1d60*/  IMAD.MOV.U32 R18, RZ, RZ, RZ ;  /* 0x000000ffff127224 */ /* 0x000fe200078e00ff */
[----:B------:R-:W-:Y:S02]  /*1d70*/  IABS R26, R27 ;  /* 0x0000001b001a7213 */ /* 0x000fe40000000000 */
[----:B------:R-:W0:Y:S01]  /*1d80*/  I2F.RP R20, R16 ;  /* 0x0000001000147306 */ /* 0x000e220000209400 */
[----:B------:R-:W-:-:S07]  /*1d90*/  LOP3.LUT R27, R27, R14, RZ, 0x3c, !PT ;  /* 0x0000000e1b1b7212 */ /* 0x000fce00078e3cff */
[----:B0-----:R-:W0:Y:S02]  /*1da0*/  MUFU.RCP R20, R20 ;  /* 0x0000001400147308 */ /* 0x001e240000001000 */
[----:B0-----:R-:W-:-:S06]  /*1db0*/  VIADD R22, R20, 0xffffffe ;  /* 0x0ffffffe14167836 */ /* 0x001fcc0000000000 */
[----:B------:R0:W1:Y:S02]  /*1dc0*/  F2I.FTZ.U32.TRUNC.NTZ R19, R22 ;  /* 0x0000001600137305 */ /* 0x000064000021f000 */
[----:B0-----:R-:W-:Y:S02]  /*1dd0*/  IABS R22, R25 ;  /* 0x0000001900167213 */ /* 0x001fe40000000000 */
[----:B------:R-:W-:Y:S01]  /*1de0*/  LOP3.LUT R25, R25, R14, RZ, 0x3c, !PT ;  /* 0x0000000e19197212 */ /* 0x000fe200078e3cff */
[----:B-1----:R-:W-:-:S04]  /*1df0*/  IMAD.MOV R29, RZ, RZ, -R19 ;  /* 0x000000ffff1d7224 */ /* 0x002fc800078e0a13 */
[----:B------:R-:W-:-:S04]  /*1e00*/  IMAD R29, R29, R16, RZ ;  /* 0x000000101d1d7224 */ /* 0x000fc800078e02ff */
[----:B------:R-:W-:Y:S01]  /*1e10*/  IMAD.HI.U32 R18, R19, R29, R18 ;  /* 0x0000001d13127227 */ /* 0x000fe200078e0012 */
[----:B------:R-:W-:Y:S02]  /*1e20*/  IABS R29, R23 ;  /* 0x00000017001d7213 */ /* 0x000fe40000000000 */
[-C--:B------:R-:W-:Y:S02]  /*1e30*/  IABS R19, R14.reuse ;  /* 0x0000000e00137213 */ /* 0x080fe40000000000 */
[----:B------:R-:W-:Y:S01]  /*1e40*/  LOP3.LUT R23, R23, R14, RZ, 0x3c, !PT ;  /* 0x0000000e17177212 */ /* 0x000fe200078e3cff */
[----:B------:R-:W-:-:S04]  /*1e50*/  IMAD.HI.U32 R20, R18, R29, RZ ;  /* 0x0000001d12147227 */ /* 0x000fc800078e00ff */
[----:B------:R-:W-:Y:S02]  /*1e60*/  IMAD.MOV R19, RZ, RZ, -R19 ;  /* 0x000000ffff137224 */ /* 0x000fe400078e0a13 */
[----:B------:R-:W-:-:S04]  /*1e70*/  IMAD.HI.U32 R24, R18, R26, RZ ;  /* 0x0000001a12187227 */ /* 0x000fc800078e00ff */
[----:B------:R-:W-:-:S05]  /*1e80*/  IMAD R29, R20, R19, R29 ;  /* 0x00000013141d7224 */ /* 0x000fca00078e021d */
[----:B------:R-:W-:-:S13]  /*1e90*/  ISETP.GT.U32.AND P3, PT, R16, R29, PT ;  /* 0x0000001d1000720c */ /* 0x000fda0003f64070 */
[----:B------:R-:W-:Y:S01]  /*1ea0*/  @!P3 IADD3 R29, PT, PT, R29, -R16, RZ ;  /* 0x800000101d1db210 */ /* 0x000fe20007ffe0ff */
[----:B------:R-:W-:-:S03]  /*1eb0*/  @!P3 VIADD R20, R20, 0x1 ;  /* 0x000000011414b836 */ /* 0x000fc60000000000 */
[----:B------:R-:W-:Y:S01]  /*1ec0*/  ISETP.GE.U32.AND P5, PT, R29, R16, PT ;  /* 0x000000101d00720c */ /* 0x000fe20003fa6070 */
[----:B------:R-:W-:-:S04]  /*1ed0*/  IMAD.MOV.U32 R29, RZ, RZ, R22 ;  /* 0x000000ffff1d7224 */ /* 0x000fc800078e0016 */
[----:B------:R-:W-:-:S04]  /*1ee0*/  IMAD.HI.U32 R22, R18, R29, RZ ;  /* 0x0000001d12167227 */ /* 0x000fc800078e00ff */
[-C--:B------:R-:W-:Y:S02]  /*1ef0*/  IMAD R29, R22, R19.reuse, R29 ;  /* 0x00000013161d7224 */ /* 0x080fe400078e021d */
[----:B------:R-:W-:Y:S02]  /*1f00*/  IMAD R19, R24, R19, R26 ;  /* 0x0000001318137224 */ /* 0x000fe400078e021a */
[----:B------:R-:W-:Y:S01]  /*1f10*/  @P5 VIADD R20, R20, 0x1 ;  /* 0x0000000114145836 */ /* 0x000fe20000000000 */
[C---:B------:R-:W-:Y:S02]  /*1f20*/  ISETP.GT.U32.AND P4, PT, R16.reuse, R29, PT ;  /* 0x0000001d1000720c */ /* 0x040fe40003f84070 */
[----:B------:R-:W-:-:S11]  /*1f30*/  ISETP.GT.U32.AND P3, PT, R16, R19, PT ;  /* 0x000000131000720c */ /* 0x000fd60003f64070 */
[--C-:B------:R-:W-:Y:S01]  /*1f40*/  @!P4 IMAD.IADD R29, R29, 0x1, -R16.reuse ;  /* 0x000000011d1dc824 */ /* 0x100fe200078e0a10 */
[----:B------:R-:W-:Y:S01]  /*1f50*/  @!P4 IADD3 R22, PT, PT, R22, 0x1, RZ ;  /* 0x000000011616c810 */ /* 0x000fe20007ffe0ff */
[----:B------:R-:W-:Y:S02]  /*1f60*/  @!P3 IMAD.IADD R19, R19, 0x1, -R16 ;  /* 0x000000011313b824 */ /* 0x000fe400078e0a10 */
[----:B------:R-:W-:Y:S01]  /*1f70*/  @!P3 VIADD R24, R24, 0x1 ;  /* 0x000000011818b836 */ /* 0x000fe20000000000 */
[-C--:B------:R-:W-:Y:S02]  /*1f80*/  ISETP.GE.U32.AND P5, PT, R29, R16.reuse, PT ;  /* 0x000000101d00720c */ /* 0x080fe40003fa6070 */
[----:B------:R-:W-:Y:S02]  /*1f90*/  ISETP.GE.U32.AND P4, PT, R19, R16, PT ;  /* 0x000000101300720c */ /* 0x000fe40003f86070 */
[----:B------:R-:W0:Y:S01]  /*1fa0*/  LDC.64 R18, c[0x0][0x388] ;  /* 0x0000e200ff127b82 */ /* 0x000e220000000a00 */
[----:B------:R-:W-:-:S08]  /*1fb0*/  ISETP.GE.AND P3, PT, R25, RZ, PT ;  /* 0x000000ff1900720c */ /* 0x000fd00003f66270 */
[----:B------:R-:W-:Y:S01]  /*1fc0*/  @P5 VIADD R22, R22, 0x1 ;  /* 0x0000000116165836 */ /* 0x000fe20000000000 */
[----:B------:R-:W-:Y:S01]  /*1fd0*/  ISETP.GE.AND P5, PT, R23, RZ, PT ;  /* 0x000000ff1700720c */ /* 0x000fe20003fa6270 */
[----:B------:R-:W-:Y:S01]  /*1fe0*/  @P4 VIADD R24, R24, 0x1 ;  /* 0x0000000118184836 */ /* 0x000fe20000000000 */
[----:B------:R-:W-:Y:S01]  /*1ff0*/  ISETP.GE.AND P4, PT, R27, RZ, PT ;  /* 0x000000ff1b00720c */ /* 0x000fe20003f86270 */
[----:B------:R-:W-:Y:S02]  /*2000*/  IMAD.SHL.U32 R23, R4, 0x20, RZ ;  /* 0x0000002004177824 */ /* 0x000fe400078e00ff */
[----:B------:R-:W-:Y:S02]  /*2010*/  @!P3 IMAD.MOV R22, RZ, RZ, -R22 ;  /* 0x000000ffff16b224 */ /* 0x000fe400078e0a16 */
[----:B------:R-:W-:-:S04]  /*2020*/  IMAD.IADD R23, R2, 0x1, R23 ;  /* 0x0000000102177824 */ /* 0x000fc800078e0217 */
[----:B------:R-:W-:Y:S01]  /*2030*/  IMAD R23, R23, R21, R12 ;  /* 0x0000001517177224 */ /* 0x000fe200078e020c */
[----:B------:R-:W-:Y:S02]  /*2040*/  LOP3.LUT R21, RZ, R14, RZ, 0x33, !PT ;  /* 0x0000000eff157212 */ /* 0x000fe400078e33ff */
[----:B------:R-:W-:Y:S01]  /*2050*/  @!P5 IADD3 R20, PT, PT, -R20, RZ, RZ ;  /* 0x000000ff1414d210 */ /* 0x000fe20007ffe1ff */
[----:B------:R-:W-:Y:S01]  /*2060*/  @!P4 IMAD.MOV R24, RZ, RZ, -R24 ;  /* 0x000000ffff18c224 */ /* 0x000fe200078e0a18 */
[----:B------:R-:W-:Y:S01]  /*2070*/  ISETP.NE.AND P5, PT, R14, RZ, PT ;  /* 0x000000ff0e00720c */ /* 0x000fe20003fa5270 */
[----:B0-----:R-:W-:-:S03]  /*2080*/  IMAD.WIDE R18, R23, 0x3, R18 ;  /* 0x0000000317127825 */ /* 0x001fc600078e0212 */
[C---:B------:R-:W-:Y:S02]  /*2090*/  SEL R23, R21.reuse, R20, !P5 ;  /* 0x0000001415177207 */ /* 0x040fe40006800000 */
[C---:B------:R-:W-:Y:S02]  /*20a0*/  SEL R25, R21.reuse, R22, !P5 ;  /* 0x0000001615197207 */ /* 0x040fe40006800000 */
[----:B------:R-:W-:Y:S01]  /*20b0*/  SEL R21, R21, R24, !P5 ;  /* 0x0000001815157207 */ /* 0x000fe20006800000 */
[----:B------:R3:W-:Y:S04]  /*20c0*/  STG.E.U8 desc[UR8][R18.64], R23 ;  /* 0x0000001712007986 */ /* 0x0007e8000c101108 */
[----:B------:R3:W-:Y:S04]  /*20d0*/  STG.E.U8 desc[UR8][R18.64+0x1], R25 ;  /* 0x0000011912007986 */ /* 0x0007e8000c101108 */
[----:B------:R3:W-:Y:S02]  /*20e0*/  STG.E.U8 desc[UR8][R18.64+0x2], R21 ;  /* 0x0000021512007986 */ /* 0x0007e4000c101108 */
.L_x_6:
[----:B-12---:R-:W-:Y:S05]  /*20f0*/  BSYNC.RECONVERGENT B0 ;  /* 0x0000000000007941 */ /* 0x006fea0003800200 */
.L_x_3:
[----:B------:R-:W-:Y:S05]  /*2100*/  WARPSYNC.ALL ;  /* 0x0000000000007948 */ /* 0x000fea0003800000 */
[----:B------:R-:W-:-:S05]  /*2110*/  VIADD R10, R10, 0x1 ;  /* 0x000000010a0a7836 */ /* 0x000fca0000000000 */
[----:B------:R-:W-:-:S13]  /*2120*/  ISETP.NE.AND P3, PT, R10, 0x4, PT ;  /* 0x000000040a00780c */ /* 0x000fda0003f65270 */
[----:B------:R-:W-:Y:S05]  /*2130*/  @P3 BRA `(.L_x_9) ;  /* 0xffffffec00243947 */ /* 0x000fea000383ffff */
[----:B------:R-:W-:-:S05]  /*2140*/  VIADD R4, R4, 0x1 ;  /* 0x0000000104047836 */ /* 0x000fca0000000000 */
[----:B------:R-:W-:-:S13]  /*2150*/  ISETP.NE.AND P0, PT, R4, 0x4, PT ;  /* 0x000000040400780c */ /* 0x000fda0003f05270 */
[----:B------:R-:W-:Y:S05]  /*2160*/  @P0 BRA `(.L_x_10) ;  /* 0xffffffe800b40947 */ /* 0x000fea000383ffff */
[----:B------:R-:W-:Y:S06]  /*2170*/  BAR.SYNC.DEFER_BLOCKING 0x0 ;  /* 0x0000000000007b1d */ /* 0x000fec0000010000 */
[----:B------:R-:W-:Y:S05]  /*2180*/  BRA.U UP1, `(.L_x_11) ;  /* 0xffffffdd01bc7547 */ /* 0x000fea000b83ffff */
[----:B------:R-:W-:Y:S05]  /*2190*/  EXIT ;  /* 0x000000000000794d */ /* 0x000fea0003800000 */
.L_x_12:
[----:B------:R-:W-:-:S00]  /*21a0*/  BRA `(.L_x_12) ;  /* 0xfffffffc00fc7947 */ /* 0x000fc0000383ffff */
[----:B------:R-:W-:-:S00]  /*21b0*/  NOP ;  /* 0x0000000000007918 */ /* 0x000fc00000000000 */
        /* <DEDUP_REMOVED lines=12> */
.L_x_19:


//--------------------- .text._Z22imageFilterKernelPartBP5char3S0_jjii --------------------------
	.section	.text._Z22imageFilterKernelPartBP5char3S0_jjii,"ax",@progbits
	.align	128
        .global         _Z22imageFilterKernelPartBP5char3S0_jjii
        .type           _Z22imageFilterKernelPartBP5char3S0_jjii,@function
        .size           _Z22imageFilterKernelPartBP5char3S0_jjii,(.L_x_20 - _Z22imageFilterKernelPartBP5char3S0_jjii)
        .other          _Z22imageFilterKernelPartBP5char3S0_jjii,@"STO_CUDA_ENTRY STV_DEFAULT"
_Z22imageFilterKernelPartBP5char3S0_jjii:
.text._Z22imageFilterKernelPartBP5char3S0_jjii:
[----:B------:R-:W-:Y:S08]  /*0000*/  LDC R1, c[0x0][0x37c] ;  /* 0x0000df00ff017b82 */ /* 0x000ff00000000800 */
[----:B------:R-:W0:Y:S08]  /*0010*/  LDC R0, c[0x0][0x398] ;  /* 0x0000e600ff007b82 */ /* 0x000e300000000800 */
[----:B------:R-:W1:Y:S01]  /*0020*/  S2UR UR4, SR_CTAID.X ;  /* 0x00000000000479c3 */ /* 0x000e620000002500 */
[----:B0-----:R-:W-:-:S13]  /*0030*/  ISETP.GE.AND P0, PT, R0, 0x1, PT ;  /* 0x000000010000780c */ /* 0x001fda0003f06270 */
[----:B-1----:R-:W-:Y:S05]  /*0040*/  @!P0 EXIT ;  /* 0x000000000000894d */ /* 0x002fea0003800000 */
[----:B------:R-:W0:Y:S01]  /*0050*/  S2R R5, SR_TID.X ;  /* 0x0000000000057919 */ /* 0x000e220000002100 */
[----:B------:R-:W1:Y:S01]  /*0060*/  LDCU UR5, c[0x0][0x360] ;  /* 0x00006c00ff0577ac */ /* 0x000e620008000800 */
[----:B------:R-:W2:Y:S01]  /*0070*/  LDC.64 R6, c[0x0][0x390] ;  /* 0x0000e400ff067b82 */ /* 0x000ea20000000a00 */
[----:B------:R-:W3:Y:S01]  /*0080*/  LDCU.64 UR6, c[0x0][0x358] ;  /* 0x00006b00ff0677ac */ /* 0x000ee20008000a00 */
[----:B-1----:R-:W-:Y:S01]  /*0090*/  UIMAD UR4, UR4, UR5, URZ ;  /* 0x00000005040472a4 */ /* 0x002fe2000f8e02ff */
[----:B--2---:R-:W-:-:S05]  /*00a0*/  IMAD R0, R7, R6, RZ ;  /* 0x0000000607007224 */ /* 0x004fca00078e02ff */
[----:B0-----:R-:W-:Y:S01]  /*00b0*/  VIADD R3, R5, UR4 ;  /* 0x0000000405037c36 */ /* 0x001fe20008000000 */
[C---:B------:R-:W-:Y:S01]  /*00c0*/  IADD3 R2, PT, PT, R6.reuse, UR4, R5 ;  /* 0x0000000406027c10 */ /* 0x040fe2000fffe005 */
[----:B------:R-:W-:Y:S02]  /*00d0*/  UMOV UR4, URZ ;  /* 0x000000ff00047c82 */ /* 0x000fe40008000000 */
[C-C-:B------:R-:W-:Y:S02]  /*00e0*/  IMAD R4, R6.reuse, 0x3, R3.reuse ;  /* 0x0000000306047824 */ /* 0x140fe400078e0203 */
[----:B---3--:R-:W-:-:S07]  /*00f0*/  IMAD R6, R6, 0x4, R3 ;  /* 0x0000000406067824 */ /* 0x008fce00078e0203 */
.L_x_14:
[----:B0-----:R-:W0:Y:S01]  /*0100*/  LDC R8, c[0x0][0x390] ;  /* 0x0000e400ff087b82 */ /* 0x001e220000000800 */
[----:B------:R-:W1:Y:S01]  /*0110*/  LDCU UR5, c[0x0][0x390] ;  /* 0x00007200ff0577ac */ /* 0x000e620008000800 */
[----:B------:R-:W-:Y:S01]  /*0120*/  HFMA2 R19, -RZ, RZ, 0, 0 ;  /* 0x00000000ff137431 */ /* 0x000fe200000001ff */
[----:B------:R-:W2:Y:S05]  /*0130*/  LDCU UR8, c[0x0][0x390] ;  /* 0x00007200ff0877ac */ /* 0x000eaa0008000800 */
[----:B------:R-:W3:Y:S01]  /*0140*/  LDC.64 R14, c[0x0][0x398] ;  /* 0x0000e600ff0e7b82 */ /* 0x000ee20000000a00 */
[----:B-1----:R-:W-:Y:S01]  /*0150*/  IADD3 R20, PT, PT, RZ, -UR5, RZ ;  /* 0x80000005ff147c10 */ /* 0x002fe2000fffe0ff */
[----:B------:R-:W-:Y:S01]  /*0160*/  VIADD R10, R3, -UR5 ;  /* 0x80000005030a7c36 */ /* 0x000fe20008000000 */
[----:B------:R-:W-:-:S02]  /*0170*/  UMOV UR5, 0xfffffffc ;  /* 0xfffffffc00057882 */ /* 0x000fc40000000000 */
[C---:B------:R-:W-:Y:S01]  /*0180*/  LEA R16, R20.reuse, R3, 0x1 ;  /* 0x0000000314107211 */ /* 0x040fe200078e08ff */
[--C-:B------:R-:W-:Y:S02]  /*0190*/  IMAD R18, R20, 0x4, R3.reuse ;  /* 0x0000000414127824 */ /* 0x100fe400078e0203 */
[--C-:B0-----:R-:W-:Y:S02]  /*01a0*/  IMAD R22, R8, 0x2, R3.reuse ;  /* 0x0000000208167824 */ /* 0x101fe400078e0203 */
[--C-:B------:R-:W-:Y:S02]  /*01b0*/  IMAD R20, R20, 0x3, R3.reuse ;  /* 0x0000000314147824 */ /* 0x100fe400078e0203 */
[C---:B---3--:R-:W-:Y:S02]  /*01c0*/  IMAD R9, R15.reuse, UR4, R10 ;  /* 0x000000040f097c24 */ /* 0x048fe4000f8e020a */
[C---:B------:R-:W-:Y:S02]  /*01d0*/  IMAD R13, R15.reuse, UR4, R18 ;  /* 0x000000040f0d7c24 */ /* 0x040fe4000f8e0212 */
[----:B------:R-:W-:-:S02]  /*01e0*/  IMAD R5, R15, UR4, R3 ;  /* 0x000000040f057c24 */ /* 0x000fc4000f8e0203 */
[C---:B------:R-:W-:Y:S02]  /*01f0*/  IMAD R12, R15.reuse, UR4, R2 ;  /* 0x000000040f0c7c24 */ /* 0x040fe4000f8e0202 */
[C---:B------:R-:W-:Y:S02]  /*0200*/  IMAD R8, R15.reuse, UR4, R4 ;  /* 0x000000040f087c24 */ /* 0x040fe4000f8e0204 */
[C---:B------:R-:W-:Y:S02]  /*0210*/  IMAD R7, R15.reuse, UR4, R22 ;  /* 0x000000040f077c24 */ /* 0x040fe4000f8e0216 */
[C---:B------:R-:W-:Y:S02]  /*0220*/  IMAD R11, R15.reuse, UR4, R16 ;  /* 0x000000040f0b7c24 */ /* 0x040fe4000f8e0210 */
[C---:B------:R-:W-:Y:S01]  /*0230*/  IMAD R10, R15.reuse, UR4, R20 ;  /* 0x000000040f0a7c24 */ /* 0x040fe2000f8e0214 */
[----:B------:R-:W-:Y:S01]  /*0240*/  CS2R R20, SRZ ;  /* 0x0000000000147805 */ /* 0x000fe2000001ff00 */
[----:B------:R-:W-:Y:S01]  /*0250*/  IMAD R18, R15, UR4, R6 ;  /* 0x000000040f127c24 */ /* 0x000fe2000f8e0206 */
[----:B------:R-:W-:Y:S01]  /*0260*/  UIADD3 UR4, UPT, UPT, UR4, 0x1, URZ ;  /* 0x0000000104047890 */ /* 0x000fe2000fffe0ff */
[----:B------:R-:W-:-:S02]  /*0270*/  IMAD.MOV.U32 R22, RZ, RZ, RZ ;  /* 0x000000ffff167224 */ /* 0x000fc400078e00ff */
[----:B------:R-:W-:-:S03]  /*0280*/  IMAD.MOV.U32 R23, RZ, RZ, R5 ;  /* 0x000000ffff177224 */ /* 0x000fc600078e0005 */
[----:B--2---:R-:W-:-:S13]  /*0290*/  ISETP.NE.AND P6, PT, R14, UR4, PT ;  /* 0x000000040e007c0c */ /* 0x004fda000bfc5270 */
.L_x_13:
[----:B------:R-:W-:-:S05]  /*02a0*/  VIADD R17, R13, 0xfffffffc ;  /* 0xfffffffc0d117836 */ /* 0x000fca0000000000 */
[----:B------:R-:W-:-:S04]  /*02b0*/  ISETP.GE.U32.AND P5, PT, R17, R0, PT ;  /* 0x000000001100720c */ /* 0x000fc80003fa6070 */
[----:B------:R-:W-:-:S13]  /*02c0*/  ISETP.LT.OR P5, PT, R17, RZ, P5 ;  /* 0x000000ff1100720c */ /* 0x000fda0002fa1670 */
[----:B------:R-:W0:Y:S02]  /*02d0*/  @!P5 LDC.64 R14, c[0x0][0x380] ;  /* 0x0000e000ff0edb82 */ /* 0x000e240000000a00 */
[----:B0-----:R-:W-:-:S05]  /*02e0*/  @!P5 IMAD.WIDE.U32 R14, R17, 0x3, R14 ;  /* 0x00000003110ed825 */ /* 0x001fca00078e000e */
[----:B------:R-:W2:Y:S04]  /*02f0*/  @!P5 LDG.E.S8 R24, desc[UR6][R14.64] ;  /* 0x000000060e18d981 */ /* 0x000ea8000c1e1300 */
[----:B------:R-:W3:Y:S01]  /*0300*/  @!P5 LDG.E.S8 R25, desc[UR6][R14.64+0x2] ;  /* 0x000002060e19d981 */ /* 0x000ee2000c1e1300 */
[----:B------:R-:W-:-:S03]  /*0310*/  IADD3 R27, PT, PT, R17, UR8, RZ ;  /* 0x00000008111b7c10 */ /* 0x000fc6000fffe0ff */
[----:B------:R-:W4:Y:S01]  /*0320*/  @!P5 LDG.E.S8 R26, desc[UR6][R14.64+0x1] ;  /* 0x000001060e1ad981 */ /* 0x000f22000c1e1300 */
[----:B------:R-:W-:-:S04]  /*0330*/  ISETP.GE.U32.AND P0, PT, R27, R0, PT ;  /* 0x000000001b00720c */ /* 0x000fc80003f06070 */
[C---:B------:R-:W-:Y:S01]  /*0340*/  ISETP.LT.OR P0, PT, R27.reuse, RZ, P0 ;  /* 0x000000ff1b00720c */ /* 0x040fe20000701670 */
[----:B------:R-:W-:-:S12]  /*0350*/  VIADD R27, R27, UR8 ;  /* 0x000000081b1b7c36 */ /* 0x000fd80008000000 */
[----:B------:R-:W0:Y:S01]  /*0360*/  @!P0 LDC.64 R16, c[0x0][0x380] ;  /* 0x0000e000ff108b82 */ /* 0x000e220000000a00 */
[----:B------:R-:W-:-:S04]  /*0370*/  ISETP.GE.U32.AND P1, PT, R27, R0, PT ;  /* 0x000000001b00720c */ /* 0x000fc80003f26070 */
[----:B------:R-:W-:Y:S01]  /*0380*/  ISETP.LT.OR P1, PT, R27, RZ, P1 ;  /* 0x000000ff1b00720c */ /* 0x000fe20000f21670 */
[----:B------:R-:W-:-:S04]  /*0390*/  @!P0 VIADD R29, R10, 0xfffffffc ;  /* 0xfffffffc0a1d8836 */ /* 0x000fc80000000000 */
[----:B0-----:R-:W-:-:S08]  /*03a0*/  @!P0 IMAD.WIDE.U32 R16, R29, 0x3, R16 ;  /* 0x000000031d108825 */ /* 0x001fd000078e0010 */
[----:B------:R-:W0:Y:S01]  /*03b0*/  @!P1 LDC.64 R28, c[0x0][0x380] ;  /* 0x0000e000ff1c9b82 */ /* 0x000e220000000a00 */
[----:B------:R-:W5:Y:S04]  /*03c0*/  @!P0 LDG.E.S8 R15, desc[UR6][R16.64+0x2] ;  /* 0x00000206100f8981 */ /* 0x000f68000c1e1300 */
[----:B------:R-:W5:Y:S01]  /*03d0*/  @!P0 LDG.E.S8 R14, desc[UR6][R16.64] ;  /* 0x00000006100e8981 */ /* 0x000f62000c1e1300 */
[----:B--2---:R-:W-:-:S03]  /*03e0*/  @!P5 IADD3 R19, PT, PT, R19, R24, RZ ;  /* 0x000000181313d210 */ /* 0x004fc60007ffe0ff */
[----:B------:R-:W2:Y:S01]  /*03f0*/  @!P0 LDG.E.S8 R24, desc[UR6][R16.64+0x1] ;  /* 0x0000010610188981 */ /* 0x000ea2000c1e1300 */
[----:B---3--:R-:W-:Y:S01]  /*0400*/  @!P5 IMAD.IADD R20, R20, 0x1, R25 ;  /* 0x000000011414d824 */ /* 0x008fe200078e0219 */
[----:B------:R-:W-:-:S05]  /*0410*/  @!P1 IADD3 R25, PT, PT, R11, -0x4, RZ ;  /* 0xfffffffc0b199810 */ /* 0x000fca0007ffe0ff */
[----:B0-----:R-:W-:-:S05]  /*0420*/  @!P1 IMAD.WIDE.U32 R28, R25, 0x3, R28 ;  /* 0x00000003191c9825 */ /* 0x001fca00078e001c */
[----:B------:R-:W3:Y:S01]  /*0430*/  @!P1 LDG.E.S8 R16, desc[UR6][R28.64] ;  /* 0x000000061c109981 */ /* 0x000ee2000c1e1300 */
[----:B------:R-:W-:Y:S02]  /*0440*/  VIADD R27, R27, UR8 ;  /* 0x000000081b1b7c36 */ /* 0x000fe40008000000 */
[----:B----4-:R-:W-:Y:S01]  /*0450*/  @!P5 IMAD.IADD R21, R21, 0x1, R26 ;  /* 0x000000011515d824 */ /* 0x010fe200078e021a */
[----:B------:R-:W4:Y:S02]  /*0460*/  @!P1 LDG.E.S8 R17, desc[UR6][R28.64+0x2] ;  /* 0x000002061c119981 */ /* 0x000f24000c1e1300 */
[C---:B------:R-:W-:Y:S02]  /*0470*/  ISETP.GE.U32.AND P2, PT, R27.reuse, R0, PT ;  /* 0x000000001b00720c */ /* 0x040fe40003f46070 */
[----:B------:R0:W4:Y:S02]  /*0480*/  @!P1 LDG.E.S8 R26, desc[UR6][R28.64+0x1] ;  /* 0x000001061c1a9981 */ /* 0x000124000c1e1300 */
[----:B------:R-:W-:Y:S01]  /*0490*/  ISETP.LT.OR P2, PT, R27, RZ, P2 ;  /* 0x000000ff1b00720c */ /* 0x000fe20001741670 */
[----:B-----5:R-:W-:-:S12]  /*04a0*/  @!P0 IMAD.IADD R20, R20, 0x1, R15 ;  /* 0x0000000114148824 */ /* 0x020fd800078e020f */
[----:B------:R-:W-:Y:S02]  /*04b0*/  @!P2 VIADD R15, R9, 0xfffffffc ;  /* 0xfffffffc090fa836 */ /* 0x000fe40000000000 */
[----:B------:R-:W-:Y:S01]  /*04c0*/  @!P0 IMAD.IADD R19, R19, 0x1, R14 ;  /* 0x0000000113138824 */ /* 0x000fe200078e020e */
[----:B--2---:R-:W-:Y:S02]  /*04d0*/  @!P0 IADD3 R21, PT, PT, R21, R24, RZ ;  /* 0x0000001815158210 */ /* 0x004fe40007ffe0ff */
[----:B------:R-:W1:Y:S02]  /*04e0*/  @!P2 LDC.64 R24, c[0x0][0x380] ;  /* 0x0000e000ff18ab82 */ /* 0x000e640000000a00 */
[----:B---3--:R-:W-:Y:S01]  /*04f0*/  @!P1 IADD3 R19, PT, PT, R19, R16, RZ ;  /* 0x0000001013139210 */ /* 0x008fe20007ffe0ff */
[----:B-1----:R-:W-:-:S05]  /*0500*/  @!P2 IMAD.WIDE.U32 R24, R15, 0x3, R24 ;  /* 0x000000030f18a825 */ /* 0x002fca00078e0018 */
[----:B------:R-:W2:Y:S04]  /*0510*/  @!P2 LDG.E.S8 R14, desc[UR6][R24.64] ;  /* 0x00000006180ea981 */ /* 0x000ea8000c1e1300 */
[----:B------:R-:W3:Y:S04]  /*0520*/  @!P2 LDG.E.S8 R16, desc[UR6][R24.64+0x1] ;  /* 0x000001061810a981 */ /* 0x000ee8000c1e1300 */
[----:B------:R-:W5:Y:S01]  /*0530*/  @!P2 LDG.E.S8 R15, desc[UR6][R24.64+0x2] ;  /* 0x00000206180fa981 */ /* 0x000f62000c1e1300 */
[----:B------:R-:W-:-:S05]  /*0540*/  VIADD R27, R27, UR8 ;  /* 0x000000081b1b7c36 */ /* 0x000fca0008000000 */
[----:B------:R-:W-:-:S04]  /*0550*/  ISETP.GE.U32.AND P3, PT, R27, R0, PT ;  /* 0x000000001b00720c */ /* 0x000fc80003f66070 */
[C---:B------:R-:W-:Y:S01]  /*0560*/  ISETP.LT.OR P3, PT, R27.reuse, RZ, P3 ;  /* 0x000000ff1b00720c */ /* 0x040fe20001f61670 */
[----:B------:R-:W-:-:S12]  /*0570*/  VIADD R27, R27, UR8 ;  /* 0x000000081b1b7c36 */ /* 0x000fd80008000000 */
[----:B0-----:R-:W0:Y:S01]  /*0580*/  @!P3 LDC.64 R28, c[0x0][0x380] ;  /* 0x0000e000ff1cbb82 */ /* 0x001e220000000a00 */
[----:B------:R-:W-:-:S04]  /*0590*/  ISETP.GE.U32.AND P4, PT, R27, R0, PT ;  /* 0x000000001b00720c */ /* 0x000fc80003f86070 */
[----:B------:R-:W-:Y:S02]  /*05a0*/  ISETP.LT.OR P4, PT, R27, RZ, P4 ;  /* 0x000000ff1b00720c */ /* 0x000fe40002781670 */
[----:B----4-:R-:W-:Y:S01]  /*05b0*/  @!P1 IADD3 R20, PT, PT, R20, R17, RZ ;  /* 0x0000001114149210 */ /* 0x010fe20007ffe0ff */
[----:B------:R-:W-:Y:S02]  /*05c0*/  @!P3 VIADD R17, R23, 0xfffffffc ;  /* 0xfffffffc1711b836 */ /* 0x000fe40000000000 */
[----:B------:R-:W-:Y:S02]  /*05d0*/  @!P1 IMAD.IADD R21, R21, 0x1, R26 ;  /* 0x0000000115159824 */ /* 0x000fe400078e021a */
[----:B0-----:R-:W-:-:S05]  /*05e0*/  @!P3 IMAD.WIDE.U32 R28, R17, 0x3, R28 ;  /* 0x00000003111cb825 */ /* 0x001fca00078e001c */
[----:B------:R-:W4:Y:S01]  /*05f0*/  @!P3 LDG.E.S8 R24, desc[UR6][R28.64+0x1] ;  /* 0x000001061c18b981 */ /* 0x000f22000c1e1300 */
[----:B--2---:R-:W-:-:S03]  /*0600*/  @!P2 IADD3 R19, PT, PT, R19, R14, RZ ;  /* 0x0000000e1313a210 */ /* 0x004fc60007ffe0ff */
[----:B------:R-:W2:Y:S01]  /*0610*/  @!P3 LDG.E.S8 R14, desc[UR6][R28.64] ;  /* 0x000000061c0eb981 */ /* 0x000ea2000c1e1300 */
[----:B---3--:R-:W-:Y:S02]  /*0620*/  @!P2 IMAD.IADD R21, R21, 0x1, R16 ;  /* 0x000000011515a824 */ /* 0x008fe400078e0210 */
[----:B------:R-:W0:Y:S01]  /*0630*/  @!P4 LDC.64 R16, c[0x0][0x380] ;  /* 0x0000e000ff10cb82 */ /* 0x000e220000000a00 */
[----:B-----5:R-:W-:Y:S01]  /*0640*/  @!P2 IMAD.IADD R20, R20, 0x1, R15 ;  /* 0x000000011414a824 */ /* 0x020fe200078e020f */
[----:B------:R-:W-:Y:S01]  /*0650*/  @!P4 IADD3 R15, PT, PT, R12, -0x4, RZ ;  /* 0xfffffffc0c0fc810 */ /* 0x000fe20007ffe0ff */
[----:B------:R-:W3:Y:S04]  /*0660*/  @!P3 LDG.E.S8 R29, desc[UR6][R28.64+0x2] ;  /* 0x000002061c1db981 */ /* 0x000ee8000c1e1300 */
[----:B0-----:R-:W-:-:S05]  /*0670*/  @!P4 IMAD.WIDE.U32 R16, R15, 0x3, R16 ;  /* 0x000000030f10c825 */ /* 0x001fca00078e0010 */
[----:B------:R-:W5:Y:S01]  /*0680*/  @!P4 LDG.E.S8 R26, desc[UR6][R16.64] ;  /* 0x00000006101ac981 */ /* 0x000f62000c1e1300 */
[----:B------:R-:W-:Y:S02]  /*0690*/  VIADD R27, R27, UR8 ;  /* 0x000000081b1b7c36 */ /* 0x000fe40008000000 */
[----:B------:R-:W-:Y:S01]  /*06a0*/  @!P5 VIADD R22, R22, 0x1 ;  /* 0x000000011616d836 */ /* 0x000fe20000000000 */
[----:B------:R-:W5:Y:S02]  /*06b0*/  @!P4 LDG.E.S8 R25, desc[UR6][R16.64+0x2] ;  /* 0x000002061019c981 */ /* 0x000f64000c1e1300 */
[C---:B------:R-:W-:Y:S02]  /*06c0*/  ISETP.GE.U32.AND P5, PT, R27.reuse, R0, PT ;  /* 0x000000001b00720c */ /* 0x040fe40003fa6070 */
[----:B------:R0:W5:Y:S02]  /*06d0*/  @!P4 LDG.E.S8 R28, desc[UR6][R16.64+0x1] ;  /* 0x00000106101cc981 */ /* 0x000164000c1e1300 */
[----:B------:R-:W-:Y:S01]  /*06e0*/  ISETP.LT.OR P5, PT, R27, RZ, P5 ;  /* 0x000000ff1b00720c */ /* 0x000fe20002fa1670 */
[----:B----4-:R-:W-:Y:S01]  /*06f0*/  @!P3 IMAD.IADD R21, R21, 0x1, R24 ;  /* 0x000000011515b824 */ /* 0x010fe200078e0218 */
[----:B--2---:R-:W-:-:S11]  /*0700*/  @!P3 IADD3 R19, PT, PT, R19, R14, RZ ;  /* 0x0000000e1313b210 */ /* 0x004fd60007ffe0ff */
[----:B------:R-:W0:Y:S01]  /*0710*/  @!P5 LDC.64 R14, c[0x0][0x380] ;  /* 0x0000e000ff0edb82 */ /* 0x000e220000000a00 */
[----:B---3--:R-:W-:Y:S01]  /*0720*/  @!P3 IADD3 R20, PT, PT, R20, R29, RZ ;  /* 0x0000001d1414b210 */ /* 0x008fe20007ffe0ff */
[----:B------:R-:W-:-:S04]  /*0730*/  @!P5 VIADD R29, R7, 0xfffffffc ;  /* 0xfffffffc071dd836 */ /* 0x000fc80000000000 */
[----:B0-----:R-:W-:-:S05]  /*0740*/  @!P5 IMAD.WIDE.U32 R16, R29, 0x3, R14 ;  /* 0x000000031d10d825 */ /* 0x001fca00078e000e */
[----:B------:R-:W2:Y:S01]  /*0750*/  @!P5 LDG.E.S8 R24, desc[UR6][R16.64] ;  /* 0x000000061018d981 */ /* 0x000ea2000c1e1300 */
[----:B-----5:R-:W-:-:S03]  /*0760*/  @!P4 IADD3 R19, PT, PT, R19, R26, RZ ;  /* 0x0000001a1313c210 */ /* 0x020fc60007ffe0ff */
[----:B------:R-:W3:Y:S04]  /*0770*/  @!P5 LDG.E.S8 R26, desc[UR6][R16.64+0x1] ;  /* 0x00000106101ad981 */ /* 0x000ee8000c1e1300 */
[----:B------:R0:W4:Y:S01]  /*0780*/  @!P5 LDG.E.S8 R29, desc[UR6][R16.64+0x2] ;  /* 0x00000206101dd981 */ /* 0x000122000c1e1300 */
[----:B------:R-:W-:Y:S01]  /*0790*/  VIADD R15, R27, UR8 ;  /* 0x000000081b0f7c36 */ /* 0x000fe20008000000 */
[----:B------:R-:W-:-:S04]  /*07a0*/  @!P0 IADD3 R22, PT, PT, R22, 0x1, RZ ;  /* 0x0000000116168810 */ /* 0x000fc80007ffe0ff */
[----:B------:R-:W-:-:S04]  /*07b0*/  ISETP.GE.U32.AND P0, PT, R15, R0, PT ;  /* 0x000000000f00720c */ /* 0x000fc80003f06070 */
[C---:B------:R-:W-:Y:S01]  /*07c0*/  ISETP.LT.OR P0, PT, R15.reuse, RZ, P0 ;  /* 0x000000ff0f00720c */ /* 0x040fe20000701670 */
[----:B------:R-:W-:Y:S01]  /*07d0*/  VIADD R15, R15, UR8 ;  /* 0x000000080f0f7c36 */ /* 0x000fe20008000000 */
[----:B------:R-:W-:-:S04]  /*07e0*/  @!P1 IADD3 R22, PT, PT, R22, 0x1, RZ ;  /* 0x0000000116169810 */ /* 0x000fc80007ffe0ff */
[----:B------:R-:W-:-:S04]  /*07f0*/  ISETP.GE.U32.AND P1, PT, R15, R0, PT ;  /* 0x000000000f00720c */ /* 0x000fc80003f26070 */
[----:B------:R-:W-:-:S03]  /*0800*/  ISETP.LT.OR P1, PT, R15, RZ, P1 ;  /* 0x000000ff0f00720c */ /* 0x000fc60000f21670 */
[----:B------:R-:W1:Y:S10]  /*0810*/  @!P0 LDC.64 R14, c[0x0][0x380] ;  /* 0x0000e000ff0e8b82 */ /* 0x000e740000000a00 */
[----:B0-----:R-:W0:Y:S01]  /*0820*/  @!P1 LDC.64 R16, c[0x0][0x380] ;  /* 0x0000e000ff109b82 */ /* 0x001e220000000a00 */
[----:B------:R-:W-:-:S02]  /*0830*/  @!P4 IADD3 R20, PT, PT, R20, R25, RZ ;  /* 0x000000191414c210 */ /* 0x000fc40007ffe0ff */
[----:B------:R-:W-:Y:S01]  /*0840*/  @!P0 IADD3 R25, PT, PT, R8, -0x4, RZ ;  /* 0xfffffffc08198810 */ /* 0x000fe20007ffe0ff */
[----:B------:R-:W-:-:S04]  /*0850*/  @!P4 IMAD.IADD R21, R21, 0x1, R28 ;  /* 0x000000011515c824 */ /* 0x000fc800078e021c */
[----:B-1----:R-:W-:Y:S01]  /*0860*/  @!P0 IMAD.WIDE.U32 R14, R25, 0x3, R14 ;  /* 0x00000003190e8825 */ /* 0x002fe200078e000e */
[----:B------:R-:W-:-:S05]  /*0870*/  @!P1 IADD3 R25, PT, PT, R18, -0x4, RZ ;  /* 0xfffffffc12199810 */ /* 0x000fca0007ffe0ff */
[----:B0-----:R-:W-:Y:S02]  /*0880*/  @!P1 IMAD.WIDE.U32 R16, R25, 0x3, R16 ;  /* 0x0000000319109825 */ /* 0x001fe400078e0010 */
[----:B------:R-:W5:Y:S04]  /*0890*/  @!P0 LDG.E.S8 R25, desc[UR6][R14.64+0x2] ;  /* 0x000002060e198981 */ /* 0x000f68000c1e1300 */
[----:B------:R-:W5:Y:S04]  /*08a0*/  @!P1 LDG.E.S8 R28, desc[UR6][R16.64] ;  /* 0x00000006101c9981 */ /* 0x000f68000c1e1300 */
[----:B------:R-:W5:Y:S01]  /*08b0*/  @!P1 LDG.E.S8 R27, desc[UR6][R16.64+0x1] ;  /* 0x00000106101b9981 */ /* 0x000f62000c1e1300 */
[----:B--2---:R-:W-:-:S03]  /*08c0*/  @!P5 IMAD.IADD R19, R19, 0x1, R24 ;  /* 0x000000011313d824 */ /* 0x004fc600078e0218 */
[----:B------:R-:W2:Y:S01]  /*08d0*/  @!P0 LDG.E.S8 R24, desc[UR6][R14.64] ;  /* 0x000000060e188981 */ /* 0x000ea2000c1e1300 */
[----:B---3--:R-:W-:-:S03]  /*08e0*/  @!P5 IMAD.IADD R21, R21, 0x1, R26 ;  /* 0x000000011515d824 */ /* 0x008fc600078e021a */
[----:B------:R-:W3:Y:S01]  /*08f0*/  @!P0 LDG.E.S8 R26, desc[UR6][R14.64+0x1] ;  /* 0x000001060e1a8981 */ /* 0x000ee2000c1e1300 */
[----:B----4-:R-:W-:-:S03]  /*0900*/  @!P5 IMAD.IADD R20, R20, 0x1, R29 ;  /* 0x000000011414d824 */ /* 0x010fc600078e021d */
[----:B------:R-:W4:Y:S01]  /*0910*/  @!P1 LDG.E.S8 R29, desc[UR6][R16.64+0x2] ;  /* 0x00000206101d9981 */ /* 0x000f22000c1e1300 */
[----:B------:R-:W-:Y:S01]  /*0920*/  @!P2 VIADD R22, R22, 0x1 ;  /* 0x000000011616a836 */ /* 0x000fe20000000000 */
[----:B------:R-:W-:-:S03]  /*0930*/  UIADD3 UR5, UPT, UPT, UR5, 0x1, URZ ;  /* 0x0000000105057890 */ /* 0x000fc6000fffe0ff */
[----:B------:R-:W-:Y:S01]  /*0940*/  @!P3 VIADD R22, R22, 0x1 ;  /* 0x000000011616b836 */ /* 0x000fe20000000000 */
[----:B------:R-:W-:-:S04]  /*0950*/  UISETP.NE.AND UP0, UPT, UR5, 0x5, UPT ;  /* 0x000000050500788c */ /* 0x000fc8000bf05270 */
[----:B------:R-:W-:-:S05]  /*0960*/  @!P4 IADD3 R22, PT, PT, R22, 0x1, RZ ;  /* 0x000000011616c810 */ /* 0x000fca0007ffe0ff */
[----:B------:R-:W-:-:S04]  /*0970*/  @!P5 VIADD R22, R22, 0x1 ;  /* 0x000000011616d836 */ /* 0x000fc80000000000 */
[----:B------:R-:W-:Y:S01]  /*0980*/  @!P0 VIADD R22, R22, 0x1 ;  /* 0x0000000116168836 */ /* 0x000fe20000000000 */
[----:B------:R-:W-:Y:S01]  /*0990*/  IADD3 R10, PT, PT, R10, 0x1, RZ ;  /* 0x000000010a0a7810 */ /* 0x000fe20007ffe0ff */
[----:B------:R-:W-:Y:S01]  /*09a0*/  VIADD R13, R13, 0x1 ;  /* 0x000000010d0d7836 */ /* 0x000fe20000000000 */
[----:B------:R-:W-:Y:S01]  /*09b0*/  IADD3 R11, PT, PT, R11, 0x1, RZ ;  /* 0x000000010b0b7810 */ /* 0x000fe20007ffe0ff */
[----:B------:R-:W-:Y:S01]  /*09c0*/  VIADD R9, R9, 0x1 ;  /* 0x0000000109097836 */ /* 0x000fe20000000000 */
[----:B------:R-:W-:Y:S01]  /*09d0*/  IADD3 R23, PT, PT, R23, 0x1, RZ ;  /* 0x0000000117177810 */ /* 0x000fe20007ffe0ff */
[----:B------:R-:W-:Y:S01]  /*09e0*/  VIADD R7, R7, 0x1 ;  /* 0x0000000107077836 */ /* 0x000fe20000000000 */
[----:B------:R-:W-:Y:S01]  /*09f0*/  IADD3 R12, PT, PT, R12, 0x1, RZ ;  /* 0x000000010c0c7810 */ /* 0x000fe20007ffe0ff */
[----:B------:R-:W-:Y:S01]  /*0a00*/  @!P1 VIADD R22, R22, 0x1 ;  /* 0x0000000116169836 */ /* 0x000fe20000000000 */
[----:B------:R-:W-:Y:S02]  /*0a10*/  IADD3 R8, PT, PT, R8, 0x1, RZ ;  /* 0x0000000108087810 */ /* 0x000fe40007ffe0ff */
[----:B------:R-:W-:Y:S01]  /*0a20*/  IADD3 R18, PT, PT, R18, 0x1, RZ ;  /* 0x0000000112127810 */ /* 0x000fe20007ffe0ff */
[----:B-----5:R-:W-:Y:S01]  /*0a30*/  @!P0 IMAD.IADD R20, R20, 0x1, R25 ;  /* 0x0000000114148824 */ /* 0x020fe200078e0219 */
[----:B--2---:R-:W-:-:S02]  /*0a40*/  @!P0 IADD3 R19, PT, PT, R19, R24, RZ ;  /* 0x0000001813138210 */ /* 0x004fc40007ffe0ff */
[----:B---3--:R-:W-:Y:S02]  /*0a50*/  @!P0 IADD3 R21, PT, PT, R21, R26, RZ ;  /* 0x0000001a15158210 */ /* 0x008fe40007ffe0ff */
[----:B------:R-:W-:Y:S02]  /*0a60*/  @!P1 IADD3 R19, PT, PT, R19, R28, RZ ;  /* 0x0000001c13139210 */ /* 0x000fe40007ffe0ff */
[----:B------:R-:W-:Y:S01]  /*0a70*/  @!P1 IADD3 R21, PT, PT, R21, R27, RZ ;  /* 0x0000001b15159210 */ /* 0x000fe20007ffe0ff */
[----:B----4-:R-:W-:Y:S01]  /*0a80*/  @!P1 IMAD.IADD R20, R20, 0x1, R29 ;  /* 0x0000000114149824 */ /* 0x010fe200078e021d */
[----:B------:R-:W-:Y:S06]  /*0a90*/  BRA.U UP0, `(.L_x_13) ;  /* 0xfffffff900007547 */ /* 0x000fec000b83ffff */
[-C--:B------:R-:W-:Y:S02]  /*0aa0*/  IABS R7, R22.reuse ;  /* 0x0000001600077213 */ /* 0x080fe40000000000 */
[----:B------:R-:W-:Y:S02]  /*0ab0*/  IABS R13, R22 ;  /* 0x00000016000d7213 */ /* 0x000fe40000000000 */
[----:B------:R-:W0:Y:S01]  /*0ac0*/  I2F.RP R10, R7 ;  /* 0x00000007000a7306 */ /* 0x000e220000209400 */
[----:B------:R-:W-:Y:S02]  /*0ad0*/  IABS R16, R21 ;  /* 0x0000001500107213 */ /* 0x000fe40000000000 */
[----:B------:R-:W-:Y:S02]  /*0ae0*/  IADD3 R14, PT, PT, RZ, -R13, RZ ;  /* 0x8000000dff0e7210 */ /* 0x000fe40007ffe0ff */
[----:B------:R-:W-:Y:S02]  /*0af0*/  IABS R18, R20 ;  /* 0x0000001400127213 */ /* 0x000fe40000000000 */
[----:B------:R-:W-:-:S02]  /*0b00*/  LOP3.LUT R21, R21, R22, RZ, 0x3c, !PT ;  /* 0x0000001615157212 */ /* 0x000fc400078e3cff */
[----:B------:R-:W-:Y:S01]  /*0b10*/  LOP3.LUT R20, R20, R22, RZ, 0x3c, !PT ;  /* 0x0000001614147212 */ /* 0x000fe200078e3cff */
[----:B0-----:R-:W0:Y:S02]  /*0b20*/  MUFU.RCP R10, R10 ;  /* 0x0000000a000a7308 */ /* 0x001e240000001000 */
[----:B0-----:R-:W-:-:S06]  /*0b30*/  VIADD R8, R10, 0xffffffe ;  /* 0x0ffffffe0a087836 */ /* 0x001fcc0000000000 */
[----:B------:R0:W1:Y:S02]  /*0b40*/  F2I.FTZ.U32.TRUNC.NTZ R9, R8 ;  /* 0x0000000800097305 */ /* 0x000064000021f000 */
[----:B0-----:R-:W-:Y:S01]  /*0b50*/  IMAD.MOV.U32 R8, RZ, RZ, RZ ;  /* 0x000000ffff087224 */ /* 0x001fe200078e00ff */
[----:B-1----:R-:W-:-:S05]  /*0b60*/  IADD3 R12, PT, PT, RZ, -R9, RZ ;  /* 0x80000009ff0c7210 */ /* 0x002fca0007ffe0ff */
[----:B------:R-:W-:Y:S01]  /*0b70*/  IMAD R11, R12, R7, RZ ;  /* 0x000000070c0b7224 */ /* 0x000fe200078e02ff */
[----:B------:R-:W-:Y:S02]  /*0b80*/  IABS R12, R19 ;  /* 0x00000013000c7213 */ /* 0x000fe40000000000 */
[----:B------:R-:W-:Y:S01]  /*0b90*/  LOP3.LUT R19, R19, R22, RZ, 0x3c, !PT ;  /* 0x0000001613137212 */ /* 0x000fe200078e3cff */
[----:B------:R-:W-:-:S06]  /*0ba0*/  IMAD.HI.U32 R9, R9, R11, R8 ;  /* 0x0000000b09097227 */ /* 0x000fcc00078e0008 */
[----:B------:R-:W-:-:S04]  /*0bb0*/  IMAD.HI.U32 R10, R9, R12, RZ ;  /* 0x0000000c090a7227 */ /* 0x000fc800078e00ff */
[----:B------:R-:W-:Y:S02]  /*0bc0*/  IMAD R8, R10, R14, R12 ;  /* 0x0000000e0a087224 */ /* 0x000fe400078e020c */
[----:B------:R-:W-:-:S03]  /*0bd0*/  IMAD.HI.U32 R11, R9, R16, RZ ;  /* 0x00000010090b7227 */ /* 0x000fc600078e00ff */
[----:B------:R-:W-:Y:S01]  /*0be0*/  ISETP.GT.U32.AND P0, PT, R7, R8, PT ;  /* 0x000000080700720c */ /* 0x000fe20003f04070 */
[----:B------:R-:W-:-:S04]  /*0bf0*/  IMAD.HI.U32 R13, R9, R18, RZ ;  /* 0x00000012090d7227 */ /* 0x000fc800078e00ff */
[-C--:B------:R-:W-:Y:S02]  /*0c00*/  IMAD R12, R11, R14.reuse, R16 ;  /* 0x0000000e0b0c7224 */ /* 0x080fe400078e0210 */
[----:B------:R-:W-:-:S03]  /*0c10*/  IMAD R14, R13, R14, R18 ;  /* 0x0000000e0d0e7224 */ /* 0x000fc600078e0212 */
[C---:B------:R-:W-:Y:S02]  /*0c20*/  ISETP.GT.U32.AND P5, PT, R7.reuse, R12, PT ;  /* 0x0000000c0700720c */ /* 0x040fe40003fa4070 */
[----:B------:R-:W-:Y:S01]  /*0c30*/  ISETP.GT.U32.AND P4, PT, R7, R14, PT ;  /* 0x0000000e0700720c */ /* 0x000fe20003f84070 */
[----:B------:R-:W-:Y:S01]  /*0c40*/  @!P0 IMAD.IADD R8, R8, 0x1, -R7 ;  /* 0x0000000108088824 */ /* 0x000fe200078e0a07 */
[----:B------:R-:W-:Y:S02]  /*0c50*/  @!P0 IADD3 R10, PT, PT, R10, 0x1, RZ ;  /* 0x000000010a0a8810 */ /* 0x000fe40007ffe0ff */
[----:B------:R-:W-:Y:S02]  /*0c60*/  ISETP.GE.AND P0, PT, R19, RZ, PT ;  /* 0x000000ff1300720c */ /* 0x000fe40003f06270 */
[-C--:B------:R-:W-:Y:S02]  /*0c70*/  ISETP.GE.U32.AND P1, PT, R8, R7.reuse, PT ;  /* 0x000000070800720c */ /* 0x080fe40003f26070 */
[----:B------:R-:W0:Y:S03]  /*0c80*/  LDC.64 R8, c[0x0][0x388] ;  /* 0x0000e200ff087b82 */ /* 0x000e260000000a00 */
[----:B------:R-:W-:-:S02]  /*0c90*/  @!P5 IADD3 R12, PT, PT, R12, -R7, RZ ;  /* 0x800000070c0cd210 */ /* 0x000fc40007ffe0ff */
[----:B------:R-:W-:Y:S01]  /*0ca0*/  @!P4 IMAD.IADD R14, R14, 0x1, -R7 ;  /* 0x000000010e0ec824 */ /* 0x000fe200078e0a07 */
[----:B------:R-:W-:Y:S01]  /*0cb0*/  @!P5 IADD3 R11, PT, PT, R11, 0x1, RZ ;  /* 0x000000010b0bd810 */ /* 0x000fe20007ffe0ff */
[----:B------:R-:W-:Y:S01]  /*0cc0*/  @!P4 VIADD R13, R13, 0x1 ;  /* 0x000000010d0dc836 */ /* 0x000fe20000000000 */
[-C--:B------:R-:W-:Y:S02]  /*0cd0*/  ISETP.GE.U32.AND P3, PT, R12, R7.reuse, PT ;  /* 0x000000070c00720c */ /* 0x080fe40003f66070 */
[----:B------:R-:W-:Y:S01]  /*0ce0*/  ISETP.GE.U32.AND P2, PT, R14, R7, PT ;  /* 0x000000070e00720c */ /* 0x000fe20003f46070 */
[----:B------:R-:W-:Y:S01]  /*0cf0*/  @P1 VIADD R10, R10, 0x1 ;  /* 0x000000010a0a1836 */ /* 0x000fe20000000000 */
[----:B------:R-:W-:Y:S02]  /*0d00*/  ISETP.GE.AND P1, PT, R21, RZ, PT ;  /* 0x000000ff1500720c */ /* 0x000fe40003f26270 */
[----:B------:R-:W-:Y:S02]  /*0d10*/  ISETP.GE.AND P5, PT, R20, RZ, PT ;  /* 0x000000ff1400720c */ /* 0x000fe40003fa6270 */
[----:B------:R-:W-:-:S02]  /*0d20*/  LOP3.LUT R7, RZ, R22, RZ, 0x33, !PT ;  /* 0x00000016ff077212 */ /* 0x000fc400078e33ff */
[----:B------:R-:W-:-:S03]  /*0d30*/  @!P0 IADD3 R10, PT, PT, -R10, RZ, RZ ;  /* 0x000000ff0a0a8210 */ /* 0x000fc60007ffe1ff */
[----:B------:R-:W-:Y:S02]  /*0d40*/  @P3 IADD3 R11, PT, PT, R11, 0x1, RZ ;  /* 0x000000010b0b3810 */ /* 0x000fe40007ffe0ff */
[----:B------:R-:W-:Y:S01]  /*0d50*/  @P2 VIADD R13, R13, 0x1 ;  /* 0x000000010d0d2836 */ /* 0x000fe20000000000 */
[----:B------:R-:W-:Y:S01]  /*0d60*/  ISETP.NE.AND P2, PT, R22, RZ, PT ;  /* 0x000000ff1600720c */ /* 0x000fe20003f45270 */
[----:B0-----:R-:W-:-:S03]  /*0d70*/  IMAD.WIDE R8, R5, 0x3, R8 ;  /* 0x0000000305087825 */ /* 0x001fc600078e0208 */
[----:B------:R-:W-:Y:S01]  /*0d80*/  @!P5 IADD3 R13, PT, PT, -R13, RZ, RZ ;  /* 0x000000ff0d0dd210 */ /* 0x000fe20007ffe1ff */
[----:B------:R-:W-:Y:S01]  /*0d90*/  @!P1 IMAD.MOV R11, RZ, RZ, -R11 ;  /* 0x000000ffff0b9224 */ /* 0x000fe200078e0a0b */
[----:B------:R-:W-:-:S04]  /*0da0*/  SEL R5, R7, R10, !P2 ;  /* 0x0000000a07057207 */ /* 0x000fc80005000000 */
[C---:B------:R-:W-:Y:S01]  /*0db0*/  SEL R11, R7.reuse, R11, !P2 ;  /* 0x0000000b070b7207 */ /* 0x040fe20005000000 */
[----:B------:R0:W-:Y:S01]  /*0dc0*/  STG.E.U8 desc[UR6][R8.64], R5 ;  /* 0x0000000508007986 */ /* 0x0001e2000c101106 */
[----:B------:R-:W-:-:S03]  /*0dd0*/  SEL R7, R7, R13, !P2 ;  /* 0x0000000d07077207 */ /* 0x000fc60005000000 */
[----:B------:R0:W-:Y:S04]  /*0de0*/  STG.E.U8 desc[UR6][R8.64+0x1], R11 ;  /* 0x0000010b08007986 */ /* 0x0001e8000c101106 */
[----:B------:R0:W-:Y:S01]  /*0df0*/  STG.E.U8 desc[UR6][R8.64+0x2], R7 ;  /* 0x0000020708007986 */ /* 0x0001e2000c101106 */
[----:B------:R-:W-:Y:S05]  /*0e00*/  @P6 BRA `(.L_x_14) ;  /* 0xfffffff000bc6947 */ /* 0x000fea000383ffff */
[----:B------:R-:W-:Y:S05]  /*0e10*/  EXIT ;  /* 0x000000000000794d */ /* 0x000fea0003800000 */
.L_x_15:
        /* <DEDUP_REMOVED lines=14> */
.L_x_20:


//--------------------- .text._Z22imageFilterKernelPartAP5char3S0_jji --------------------------
	.section	.text._Z22imageFilterKernelPartAP5char3S0_jji,"ax",@progbits
	.align	128
        .global         _Z22imageFilterKernelPartAP5char3S0_jji
        .type           _Z22imageFilterKernelPartAP5char3S0_jji,@function
        .size           _Z22imageFilterKernelPartAP5char3S0_jji,(.L_x_21 - _Z22imageFilterKernelPartAP5char3S0_jji)
        .other          _Z22imageFilterKernelPartAP5char3S0_jji,@"STO_CUDA_ENTRY STV_DEFAULT"
_Z22imageFilterKernelPartAP5char3S0_jji:
.text._Z22imageFilterKernelPartAP5char3S0_jji:
[----:B------:R-:W-:Y:S08]  /*0000*/  LDC R1, c[0x0][0x37c] ;  /* 0x0000df00ff017b82 */ /* 0x000ff00000000800 */
[----:B------:R-:W0:Y:S01]  /*0010*/  LDC R7, c[0x0][0x398] ;  /* 0x0000e600ff077b82 */ /* 0x000e220000000800 */
[----:B------:R-:W1:Y:S07]  /*0020*/  S2R R3, SR_TID.X ;  /* 0x0000000000037919 */ /* 0x000e6e0000002100 */
[----:B------:R-:W2:Y:S08]  /*0030*/  LDC R4, c[0x0][0x360] ;  /* 0x0000d800ff047b82 */ /* 0x000eb00000000800 */
[----:B------:R-:W3:Y:S01]  /*0040*/  S2UR UR6, SR_CTAID.X ;  /* 0x00000000000679c3 */ /* 0x000ee20000002500 */
[----:B0-----:R-:W-:-:S13]  /*0050*/  ISETP.GE.AND P0, PT, R7, 0x1, PT ;  /* 0x000000010700780c */ /* 0x001fda0003f06270 */
[----:B-123--:R-:W-:Y:S05]  /*0060*/  @!P0 EXIT ;  /* 0x000000000000894d */ /* 0x00efea0003800000 */
[----:B------:R-:W0:Y:S01]  /*0070*/  LDCU.64 UR4, c[0x0][0x390] ;  /* 0x00007200ff0477ac */ /* 0x000e220008000a00 */
[----:B------:R-:W-:Y:S01]  /*0080*/  IMAD R4, R4, UR6, R3 ;  /* 0x0000000604047c24 */ /* 0x000fe2000f8e0203 */
[----:B------:R-:W1:Y:S03]  /*0090*/  LDCU.64 UR8, c[0x0][0x358] ;  /* 0x00006b00ff0877ac */ /* 0x000e660008000a00 */
[----:B------:R-:W-:Y:S01]  /*00a0*/  IMAD R4, R4, R7, RZ ;  /* 0x0000000704047224 */ /* 0x000fe200078e02ff */
[----:B------:R-:W2:Y:S03]  /*00b0*/  LDCU UR7, c[0x0][0x390] ;  /* 0x00007200ff0777ac */ /* 0x000ea60008000800 */
[----:B------:R-:W-:Y:S01]  /*00c0*/  IMAD.IADD R7, R4, 0x1, R7 ;  /* 0x0000000104077824 */ /* 0x000fe200078e0207 */
[----:B0-----:R-:W-:-:S12]  /*00d0*/  UIMAD UR4, UR5, UR4, URZ ;  /* 0x00000004050472a4 */ /* 0x001fd8000f8e02ff */
.L_x_17:
[----:B0-----:R-:W0:Y:S01]  /*00e0*/  LDC R13, c[0x0][0x390] ;  /* 0x0000e400ff0d7b82 */ /* 0x001e220000000800 */
[----:B------:R-:W-:Y:S01]  /*00f0*/  IMAD.MOV.U32 R5, RZ, RZ, RZ ;  /* 0x000000ffff057224 */ /* 0x000fe200078e00ff */
[----:B------:R-:W-:Y:S01]  /*0100*/  MOV R22, 0xfffffffc ;  /* 0xfffffffc00167802 */ /* 0x000fe20000000f00 */
[--C-:B------:R-:W-:Y:S01]  /*0110*/  IMAD.MOV.U32 R8, RZ, RZ, R4.reuse ;  /* 0x000000ffff087224 */ /* 0x100fe200078e0004 */
[----:B------:R-:W-:Y:S01]  /*0120*/  CS2R R2, SRZ ;  /* 0x0000000000027805 */ /* 0x000fe2000001ff00 */
[----:B------:R-:W-:Y:S01]  /*0130*/  IMAD.MOV.U32 R0, RZ, RZ, RZ ;  /* 0x000000ffff007224 */ /* 0x000fe200078e00ff */
[C---:B0-----:R-:W-:Y:S01]  /*0140*/  IADD3 R21, PT, PT, -R13.reuse, RZ, RZ ;  /* 0x000000ff0d157210 */ /* 0x041fe20007ffe1ff */
[C-C-:B------:R-:W-:Y:S01]  /*0150*/  IMAD.IADD R20, R4.reuse, 0x1, -R13.reuse ;  /* 0x0000000104147824 */ /* 0x140fe200078e0a0d */
[-C--:B------:R-:W-:Y:S01]  /*0160*/  LEA R9, R13, R4.reuse, 0x1 ;  /* 0x000000040d097211 */ /* 0x080fe200078e08ff */
[----:B------:R-:W-:Y:S02]  /*0170*/  IMAD.IADD R6, R4, 0x1, R13 ;  /* 0x0000000104067824 */ /* 0x000fe400078e020d */
[C-C-:B------:R-:W-:Y:S01]  /*0180*/  IMAD R19, R21.reuse, 0x2, R4.reuse ;  /* 0x0000000215137824 */ /* 0x140fe200078e0204 */
[----:B------:R-:W-:Y:S01]  /*0190*/  LEA R21, R21, R4, 0x2 ;  /* 0x0000000415157211 */ /* 0x000fe200078e10ff */
[----:B------:R-:W-:-:S02]  /*01a0*/  IMAD R10, R13, 0x3, R4 ;  /* 0x000000030d0a7824 */ /* 0x000fc400078e0204 */
[C-C-:B------:R-:W-:Y:S02]  /*01b0*/  IMAD R11, R13.reuse, 0x4, R4.reuse ;  /* 0x000000040d0b7824 */ /* 0x140fe400078e0204 */
[----:B------:R-:W-:-:S07]  /*01c0*/  IMAD R18, R13, -0x3, R4 ;  /* 0xfffffffd0d127824 */ /* 0x000fce00078e0204 */
.L_x_16:
[----:B------:R-:W-:-:S05]  /*01d0*/  VIADD R17, R21, 0xfffffffc ;  /* 0xfffffffc15117836 */ /* 0x000fca0000000000 */
[----:B------:R-:W-:-:S04]  /*01e0*/  ISETP.GE.U32.AND P5, PT, R17, UR4, PT ;  /* 0x0000000411007c0c */ /* 0x000fc8000bfa6070 */
[----:B------:R-:W-:-:S13]  /*01f0*/  ISETP.LT.OR P5, PT, R17, RZ, P5 ;  /* 0x000000ff1100720c */ /* 0x000fda0002fa1670 */
[----:B------:R-:W0:Y:S02]  /*0200*/  @!P5 LDC.64 R14, c[0x0][0x380] ;  /* 0x0000e000ff0edb82 */ /* 0x000e240000000a00 */
[----:B0-----:R-:W-:-:S05]  /*0210*/  @!P5 IMAD.WIDE.U32 R14, R17, 0x3, R14 ;  /* 0x00000003110ed825 */ /* 0x001fca00078e000e */
[----:B-1----:R-:W3:Y:S04]  /*0220*/  @!P5 LDG.E.S8 R13, desc[UR8][R14.64] ;  /* 0x000000080e0dd981 */ /* 0x002ee8000c1e1300 */
[----:B------:R-:W4:Y:S04]  /*0230*/  @!P5 LDG.E.S8 R12, desc[UR8][R14.64+0x1] ;  /* 0x000001080e0cd981 */ /* 0x000f28000c1e1300 */
[----:B------:R-:W5:Y:S01]  /*0240*/  @!P5 LDG.E.S8 R25, desc[UR8][R14.64+0x2] ;  /* 0x000002080e19d981 */ /* 0x000f62000c1e1300 */
[----:B--2---:R-:W-:-:S05]  /*0250*/  VIADD R17, R17, UR7 ;  /* 0x0000000711117c36 */ /* 0x004fca0008000000 */
[C---:B------:R-:W-:Y:S02]  /*0260*/  ISETP.GE.U32.AND P0, PT, R17.reuse, UR4, PT ;  /* 0x0000000411007c0c */ /* 0x040fe4000bf06070 */
[C---:B------:R-:W-:Y:S02]  /*0270*/  IADD3 R24, PT, PT, R17.reuse, UR7, RZ ;  /* 0x0000000711187c10 */ /* 0x040fe4000fffe0ff */
[----:B------:R-:W-:Y:S02]  /*0280*/  ISETP.LT.OR P0, PT, R17, RZ, P0 ;  /* 0x000000ff1100720c */ /* 0x000fe40000701670 */
[----:B------:R-:W-:-:S04]  /*0290*/  ISETP.GE.U32.AND P1, PT, R24, UR4, PT ;  /* 0x0000000418007c0c */ /* 0x000fc8000bf26070 */
[C---:B------:R-:W-:Y:S01]  /*02a0*/  ISETP.LT.OR P1, PT, R24.reuse, RZ, P1 ;  /* 0x000000ff1800720c */ /* 0x040fe20000f21670 */
[----:B------:R-:W-:-:S06]  /*02b0*/  VIADD R24, R24, UR7 ;  /* 0x0000000718187c36 */ /* 0x000fcc0008000000 */
[----:B------:R-:W0:Y:S01]  /*02c0*/  @!P0 LDC.64 R16, c[0x0][0x380] ;  /* 0x0000e000ff108b82 */ /* 0x000e220000000a00 */
[----:B------:R-:W-:-:S07]  /*02d0*/  @!P0 VIADD R23, R18, 0xfffffffc ;  /* 0xfffffffc12178836 */ /* 0x000fce0000000000 */
[----:B------:R-:W1:Y:S01]  /*02e0*/  @!P1 LDC.64 R28, c[0x0][0x380] ;  /* 0x0000e000ff1c9b82 */ /* 0x000e620000000a00 */
[----:B------:R-:W-:Y:S01]  /*02f0*/  ISETP.GE.U32.AND P2, PT, R24, UR4, PT ;  /* 0x0000000418007c0c */ /* 0x000fe2000bf46070 */
[----:B0-----:R-:W-:-:S05]  /*0300*/  @!P0 IMAD.WIDE.U32 R16, R23, 0x3, R16 ;  /* 0x0000000317108825 */ /* 0x001fca00078e0010 */
[----:B------:R-:W2:Y:S01]  /*0310*/  @!P0 LDG.E.S8 R14, desc[UR8][R16.64+0x1] ;  /* 0x00000108100e8981 */ /* 0x000ea2000c1e1300 */
[----:B------:R-:W-:-:S03]  /*0320*/  ISETP.LT.OR P2, PT, R24, RZ, P2 ;  /* 0x000000ff1800720c */ /* 0x000fc60001741670 */
[----:B------:R-:W2:Y:S01]  /*0330*/  @!P0 LDG.E.S8 R27, desc[UR8][R16.64] ;  /* 0x00000008101b8981 */ /* 0x000ea2000c1e1300 */
[----:B---3--:R-:W-:Y:S01]  /*0340*/  @!P5 IADD3 R0, PT, PT, R0, R13, RZ ;  /* 0x0000000d0000d210 */ /* 0x008fe20007ffe0ff */
[----:B------:R-:W-:-:S04]  /*0350*/  @!P1 VIADD R13, R19, 0xfffffffc ;  /* 0xfffffffc130d9836 */ /* 0x000fc80000000000 */
[----:B-1----:R-:W-:Y:S02]  /*0360*/  @!P1 IMAD.WIDE.U32 R28, R13, 0x3, R28 ;  /* 0x000000030d1c9825 */ /* 0x002fe400078e001c */
[----:B------:R0:W3:Y:S02]  /*0370*/  @!P0 LDG.E.S8 R13, desc[UR8][R16.64+0x2] ;  /* 0x00000208100d8981 */ /* 0x0000e4000c1e1300 */
[----:B----4-:R-:W-:Y:S02]  /*0380*/  @!P5 IMAD.IADD R3, R3, 0x1, R12 ;  /* 0x000000010303d824 */ /* 0x010fe400078e020c */
[----:B------:R-:W4:Y:S04]  /*0390*/  @!P1 LDG.E.S8 R23, desc[UR8][R28.64] ;  /* 0x000000081c179981 */ /* 0x000f28000c1e1300 */
[----:B------:R-:W4:Y:S01]  /*03a0*/  @!P1 LDG.E.S8 R12, desc[UR8][R28.64+0x1] ;  /* 0x000001081c0c9981 */ /* 0x000f22000c1e1300 */
[----:B0-----:R-:W0:Y:S03]  /*03b0*/  @!P2 LDC.64 R16, c[0x0][0x380] ;  /* 0x0000e000ff10ab82 */ /* 0x001e260000000a00 */
[----:B------:R1:W4:Y:S01]  /*03c0*/  @!P1 LDG.E.S8 R15, desc[UR8][R28.64+0x2] ;  /* 0x000002081c0f9981 */ /* 0x000322000c1e1300 */
[----:B-----5:R-:W-:Y:S01]  /*03d0*/  @!P5 IADD3 R2, PT, PT, R2, R25, RZ ;  /* 0x000000190202d210 */ /* 0x020fe20007ffe0ff */
[----:B------:R-:W-:-:S04]  /*03e0*/  @!P2 VIADD R25, R20, 0xfffffffc ;  /* 0xfffffffc1419a836 */ /* 0x000fc80000000000 */
[----:B0-----:R-:W-:-:S05]  /*03f0*/  @!P2 IMAD.WIDE.U32 R16, R25, 0x3, R16 ;  /* 0x000000031910a825 */ /* 0x001fca00078e0010 */
[----:B------:R-:W5:Y:S01]  /*0400*/  @!P2 LDG.E.S8 R25, desc[UR8][R16.64] ;  /* 0x000000081019a981 */ /* 0x000f62000c1e1300 */
[----:B------:R-:W-:-:S03]  /*0410*/  VIADD R24, R24, UR7 ;  /* 0x0000000718187c36 */ /* 0x000fc60008000000 */
[----:B------:R-:W5:Y:S02]  /*0420*/  @!P2 LDG.E.S8 R26, desc[UR8][R16.64+0x1] ;  /* 0x00000108101aa981 */ /* 0x000f64000c1e1300 */
[----:B------:R-:W-:-:S04]  /*0430*/  ISETP.GE.U32.AND P3, PT, R24, UR4, PT ;  /* 0x0000000418007c0c */ /* 0x000fc8000bf66070 */
[C---:B------:R-:W-:Y:S01]  /*0440*/  ISETP.LT.OR P3, PT, R24.reuse, RZ, P3 ;  /* 0x000000ff1800720c */ /* 0x040fe20001f61670 */
[----:B--2---:R-:W-:Y:S02]  /*0450*/  @!P0 IMAD.IADD R3, R3, 0x1, R14 ;  /* 0x0000000103038824 */ /* 0x004fe400078e020e */
[----:B------:R-:W-:-:S05]  /*0460*/  VIADD R14, R24, UR7 ;  /* 0x00000007180e7c36 */ /* 0x000fca0008000000 */
[----:B------:R-:W-:-:S05]  /*0470*/  ISETP.GE.U32.AND P4, PT, R14, UR4, PT ;  /* 0x000000040e007c0c */ /* 0x000fca000bf86070 */
[----:B-1----:R-:W0:Y:S01]  /*0480*/  @!P3 LDC.64 R28, c[0x0][0x380] ;  /* 0x0000e000ff1cbb82 */ /* 0x002e220000000a00 */
[----:B------:R-:W-:Y:S02]  /*0490*/  ISETP.LT.OR P4, PT, R14, RZ, P4 ;  /* 0x000000ff0e00720c */ /* 0x000fe40002781670 */
[----:B------:R-:W-:-:S11]  /*04a0*/  @!P0 IADD3 R0, PT, PT, R0, R27, RZ ;  /* 0x0000001b00008210 */ /* 0x000fd60007ffe0ff */
[----:B------:R-:W-:Y:S01]  /*04b0*/  @!P4 VIADD R27, R6, 0xfffffffc ;  /* 0xfffffffc061bc836 */ /* 0x000fe20000000000 */
[----:B---3--:R-:W-:Y:S01]  /*04c0*/  @!P0 IADD3 R2, PT, PT, R2, R13, RZ ;  /* 0x0000000d02028210 */ /* 0x008fe20007ffe0ff */
[----:B----4-:R-:W-:Y:S01]  /*04d0*/  @!P1 IMAD.IADD R0, R0, 0x1, R23 ;  /* 0x0000000100009824 */ /* 0x010fe200078e0217 */
[----:B------:R-:W-:Y:S01]  /*04e0*/  @!P3 IADD3 R23, PT, PT, R8, -0x4, RZ ;  /* 0xfffffffc0817b810 */ /* 0x000fe20007ffe0ff */
[----:B------:R-:W-:Y:S02]  /*04f0*/  @!P1 IMAD.IADD R3, R3, 0x1, R12 ;  /* 0x0000000103039824 */ /* 0x000fe400078e020c */
[----:B------:R-:W1:Y:S02]  /*0500*/  @!P4 LDC.64 R12, c[0x0][0x380] ;  /* 0x0000e000ff0ccb82 */ /* 0x000e640000000a00 */
[----:B0-----:R-:W-:-:S04]  /*0510*/  @!P3 IMAD.WIDE.U32 R28, R23, 0x3, R28 ;  /* 0x00000003171cb825 */ /* 0x001fc800078e001c */
[----:B------:R-:W-:Y:S01]  /*0520*/  @!P1 IMAD.IADD R2, R2, 0x1, R15 ;  /* 0x0000000102029824 */ /* 0x000fe200078e020f */
[----:B------:R-:W2:Y:S04]  /*0530*/  @!P3 LDG.E.S8 R23, desc[UR8][R28.64+0x2] ;  /* 0x000002081c17b981 */ /* 0x000ea8000c1e1300 */
[----:B------:R-:W3:Y:S04]  /*0540*/  @!P2 LDG.E.S8 R15, desc[UR8][R16.64+0x2] ;  /* 0x00000208100fa981 */ /* 0x000ee8000c1e1300 */
[----:B------:R-:W4:Y:S04]  /*0550*/  @!P3 LDG.E.S8 R17, desc[UR8][R28.64] ;  /* 0x000000081c11b981 */ /* 0x000f28000c1e1300 */
[----:B------:R-:W2:Y:S01]  /*0560*/  @!P3 LDG.E.S8 R16, desc[UR8][R28.64+0x1] ;  /* 0x000001081c10b981 */ /* 0x000ea2000c1e1300 */
[----:B-1----:R-:W-:Y:S01]  /*0570*/  @!P4 IMAD.WIDE.U32 R12, R27, 0x3, R12 ;  /* 0x000000031b0cc825 */ /* 0x002fe200078e000c */
[----:B-----5:R-:W-:-:S04]  /*0580*/  @!P2 IADD3 R0, PT, PT, R0, R25, RZ ;  /* 0x000000190000a210 */ /* 0x020fc80007ffe0ff */
[----:B------:R-:W5:Y:S04]  /*0590*/  @!P4 LDG.E.S8 R27, desc[UR8][R12.64+0x2] ;  /* 0x000002080c1bc981 */ /* 0x000f68000c1e1300 */
[----:B------:R-:W5:Y:S04]  /*05a0*/  @!P4 LDG.E.S8 R25, desc[UR8][R12.64] ;  /* 0x000000080c19c981 */ /* 0x000f68000c1e1300 */
[----:B------:R0:W5:Y:S01]  /*05b0*/  @!P4 LDG.E.S8 R24, desc[UR8][R12.64+0x1] ;  /* 0x000001080c18c981 */ /* 0x000162000c1e1300 */
[----:B------:R-:W-:Y:S01]  /*05c0*/  VIADD R14, R14, UR7 ;  /* 0x000000070e0e7c36 */ /* 0x000fe20008000000 */
[----:B------:R-:W-:-:S04]  /*05d0*/  @!P5 IADD3 R5, PT, PT, R5, 0x1, RZ ;  /* 0x000000010505d810 */ /* 0x000fc80007ffe0ff */
[C---:B------:R-:W-:Y:S01]  /*05e0*/  ISETP.GE.U32.AND P5, PT, R14.reuse, UR4, PT ;  /* 0x000000040e007c0c */ /* 0x040fe2000bfa6070 */
[----:B0-----:R-:W-:-:S03]  /*05f0*/  VIADD R12, R14, UR7 ;  /* 0x000000070e0c7c36 */ /* 0x001fc60008000000 */
[----:B------:R-:W-:Y:S01]  /*0600*/  ISETP.LT.OR P5, PT, R14, RZ, P5 ;  /* 0x000000ff0e00720c */ /* 0x000fe20002fa1670 */
[C---:B------:R-:W-:Y:S01]  /*0610*/  VIADD R14, R12.reuse, UR7 ;  /* 0x000000070c0e7c36 */ /* 0x040fe20008000000 */
[----:B------:R-:W-:Y:S01]  /*0620*/  ISETP.GE.U32.AND P6, PT, R12, UR4, PT ;  /* 0x000000040c007c0c */ /* 0x000fe2000bfc6070 */
[----:B------:R-:W-:-:S03]  /*0630*/  @!P0 VIADD R5, R5, 0x1 ;  /* 0x0000000105058836 */ /* 0x000fc60000000000 */
[----:B------:R-:W-:Y:S02]  /*0640*/  ISETP.LT.OR P6, PT, R12, RZ, P6 ;  /* 0x000000ff0c00720c */ /* 0x000fe400037c1670 */
[----:B------:R-:W-:-:S05]  /*0650*/  ISETP.GE.U32.AND P0, PT, R14, UR4, PT ;  /* 0x000000040e007c0c */ /* 0x000fca000bf06070 */
[----:B------:R-:W0:Y:S01]  /*0660*/  @!P5 LDC.64 R12, c[0x0][0x380] ;  /* 0x0000e000ff0cdb82 */ /* 0x000e220000000a00 */
[----:B------:R-:W-:Y:S02]  /*0670*/  ISETP.LT.OR P0, PT, R14, RZ, P0 ;  /* 0x000000ff0e00720c */ /* 0x000fe40000701670 */
[----:B------:R-:W-:Y:S01]  /*0680*/  @!P2 IADD3 R3, PT, PT, R3, R26, RZ ;  /* 0x0000001a0303a210 */ /* 0x000fe20007ffe0ff */
[----:B---3--:R-:W-:-:S04]  /*0690*/  @!P2 IMAD.IADD R2, R2, 0x1, R15 ;  /* 0x000000010202a824 */ /* 0x008fc800078e020f */
[----:B------:R-:W1:Y:S01]  /*06a0*/  @!P6 LDC.64 R14, c[0x0][0x380] ;  /* 0x0000e000ff0eeb82 */ /* 0x000e620000000a00 */
[----:B----4-:R-:W-:Y:S01]  /*06b0*/  @!P3 IMAD.IADD R0, R0, 0x1, R17 ;  /* 0x000000010000b824 */ /* 0x010fe200078e0211 */
[----:B--2---:R-:W-:-:S06]  /*06c0*/  @!P3 IADD3 R3, PT, PT, R3, R16, RZ ;  /* 0x000000100303b210 */ /* 0x004fcc0007ffe0ff */
[----:B------:R-:W2:Y:S01]  /*06d0*/  @!P0 LDC.64 R16, c[0x0][0x380] ;  /* 0x0000e000ff108b82 */ /* 0x000ea20000000a00 */
[----:B------:R-:W-:Y:S02]  /*06e0*/  @!P3 IMAD.IADD R2, R2, 0x1, R23 ;  /* 0x000000010202b824 */ /* 0x000fe400078e0217 */
[----:B------:R-:W-:-:S04]  /*06f0*/  @!P5 VIADD R23, R9, 0xfffffffc ;  /* 0xfffffffc0917d836 */ /* 0x000fc80000000000 */
[----:B0-----:R-:W-:-:S04]  /*0700*/  @!P5 IMAD.WIDE.U32 R12, R23, 0x3, R12 ;  /* 0x00000003170cd825 */ /* 0x001fc800078e000c */
[----:B------:R-:W-:Y:S01]  /*0710*/  @!P6 VIADD R23, R10, 0xfffffffc ;  /* 0xfffffffc0a17e836 */ /* 0x000fe20000000000 */
[----:B-----5:R-:W-:Y:S01]  /*0720*/  @!P4 IADD3 R2, PT, PT, R2, R27, RZ ;  /* 0x0000001b0202c210 */ /* 0x020fe20007ffe0ff */
[----:B------:R-:W-:Y:S01]  /*0730*/  @!P0 VIADD R27, R11, 0xfffffffc ;  /* 0xfffffffc0b1b8836 */ /* 0x000fe20000000000 */
[----:B------:R-:W-:Y:S01]  /*0740*/  @!P4 IADD3 R0, PT, PT, R0, R25, RZ ;  /* 0x000000190000c210 */ /* 0x000fe20007ffe0ff */
[----:B-1----:R-:W-:Y:S01]  /*0750*/  @!P6 IMAD.WIDE.U32 R14, R23, 0x3, R14 ;  /* 0x00000003170ee825 */ /* 0x002fe200078e000e */
[----:B------:R-:W3:Y:S03]  /*0760*/  @!P5 LDG.E.S8 R25, desc[UR8][R12.64+0x2] ;  /* 0x000002080c19d981 */ /* 0x000ee6000c1e1300 */
[----:B------:R-:W-:Y:S01]  /*0770*/  @!P4 IMAD.IADD R3, R3, 0x1, R24 ;  /* 0x000000010303c824 */ /* 0x000fe200078e0218 */
[----:B------:R-:W4:Y:S04]  /*0780*/  @!P5 LDG.E.S8 R23, desc[UR8][R12.64] ;  /* 0x000000080c17d981 */ /* 0x000f28000c1e1300 */
[----:B------:R-:W5:Y:S01]  /*0790*/  @!P5 LDG.E.S8 R24, desc[UR8][R12.64+0x1] ;  /* 0x000001080c18d981 */ /* 0x000f62000c1e1300 */
[----:B--2---:R-:W-:-:S03]  /*07a0*/  @!P0 IMAD.WIDE.U32 R16, R27, 0x3, R16 ;  /* 0x000000031b108825 */ /* 0x004fc600078e0010 */
[----:B------:R-:W2:Y:S04]  /*07b0*/  @!P6 LDG.E.S8 R27, desc[UR8][R14.64] ;  /* 0x000000080e1be981 */ /* 0x000ea8000c1e1300 */
[----:B------:R-:W2:Y:S04]  /*07c0*/  @!P6 LDG.E.S8 R26, desc[UR8][R14.64+0x1] ;  /* 0x000001080e1ae981 */ /* 0x000ea8000c1e1300 */
[----:B------:R-:W2:Y:S04]  /*07d0*/  @!P6 LDG.E.S8 R29, desc[UR8][R14.64+0x2] ;  /* 0x000002080e1de981 */ /* 0x000ea8000c1e1300 */
[----:B------:R-:W2:Y:S04]  /*07e0*/  @!P0 LDG.E.S8 R28, desc[UR8][R16.64] ;  /* 0x00000008101c8981 */ /* 0x000ea8000c1e1300 */
[----:B------:R-:W2:Y:S04]  /*07f0*/  @!P0 LDG.E.S8 R12, desc[UR8][R16.64+0x1] ;  /* 0x00000108100c8981 */ /* 0x000ea8000c1e1300 */
[----:B------:R-:W2:Y:S01]  /*0800*/  @!P0 LDG.E.S8 R17, desc[UR8][R16.64+0x2] ;  /* 0x0000020810118981 */ /* 0x000ea2000c1e1300 */
[----:B------:R-:W-:Y:S01]  /*0810*/  @!P1 IADD3 R5, PT, PT, R5, 0x1, RZ ;  /* 0x0000000105059810 */ /* 0x000fe20007ffe0ff */
[----:B------:R-:W-:-:S04]  /*0820*/  VIADD R22, R22, 0x1 ;  /* 0x0000000116167836 */ /* 0x000fc80000000000 */
[----:B------:R-:W-:Y:S01]  /*0830*/  @!P2 VIADD R5, R5, 0x1 ;  /* 0x000000010505a836 */ /* 0x000fe20000000000 */
[----:B------:R-:W-:-:S03]  /*0840*/  ISETP.NE.AND P1, PT, R22, 0x5, PT ;  /* 0x000000051600780c */ /* 0x000fc60003f25270 */
[----:B------:R-:W-:-:S04]  /*0850*/  @!P3 VIADD R5, R5, 0x1 ;  /* 0x000000010505b836 */ /* 0x000fc80000000000 */
[----:B------:R-:W-:-:S05]  /*0860*/  @!P4 VIADD R5, R5, 0x1 ;  /* 0x000000010505c836 */ /* 0x000fca0000000000 */
[----:B------:R-:W-:-:S04]  /*0870*/  @!P5 IADD3 R5, PT, PT, R5, 0x1, RZ ;  /* 0x000000010505d810 */ /* 0x000fc80007ffe0ff */
[----:B------:R-:W-:Y:S01]  /*0880*/  @!P6 IADD3 R5, PT, PT, R5, 0x1, RZ ;  /* 0x000000010505e810 */ /* 0x000fe20007ffe0ff */
[----:B------:R-:W-:Y:S01]  /*0890*/  VIADD R18, R18, 0x1 ;  /* 0x0000000112127836 */ /* 0x000fe20000000000 */
[----:B------:R-:W-:Y:S01]  /*08a0*/  IADD3 R21, PT, PT, R21, 0x1, RZ ;  /* 0x0000000115157810 */ /* 0x000fe20007ffe0ff */
[----:B------:R-:W-:Y:S01]  /*08b0*/  VIADD R19, R19, 0x1 ;  /* 0x0000000113137836 */ /* 0x000fe20000000000 */
[----:B------:R-:W-:Y:S01]  /*08c0*/  IADD3 R20, PT, PT, R20, 0x1, RZ ;  /* 0x0000000114147810 */ /* 0x000fe20007ffe0ff */
[----:B------:R-:W-:Y:S01]  /*08d0*/  VIADD R8, R8, 0x1 ;  /* 0x0000000108087836 */ /* 0x000fe20000000000 */
[----:B------:R-:W-:Y:S01]  /*08e0*/  IADD3 R9, PT, PT, R9, 0x1, RZ ;  /* 0x0000000109097810 */ /* 0x000fe20007ffe0ff */
[----:B------:R-:W-:Y:S01]  /*08f0*/  VIADD R6, R6, 0x1 ;  /* 0x0000000106067836 */ /* 0x000fe20000000000 */
[----:B------:R-:W-:Y:S01]  /*0900*/  @!P0 IADD3 R5, PT, PT, R5, 0x1, RZ ;  /* 0x0000000105058810 */ /* 0x000fe20007ffe0ff */
[----:B------:R-:W-:Y:S02]  /*0910*/  VIADD R10, R10, 0x1 ;  /* 0x000000010a0a7836 */ /* 0x000fe40000000000 */
[----:B------:R-:W-:-:S02]  /*0920*/  VIADD R11, R11, 0x1 ;  /* 0x000000010b0b7836 */ /* 0x000fc40000000000 */
[----:B---3--:R-:W-:Y:S02]  /*0930*/  @!P5 IMAD.IADD R2, R2, 0x1, R25 ;  /* 0x000000010202d824 */ /* 0x008fe400078e0219 */
[----:B----4-:R-:W-:Y:S02]  /*0940*/  @!P5 IMAD.IADD R0, R0, 0x1, R23 ;  /* 0x000000010000d824 */ /* 0x010fe400078e0217 */
[----:B-----5:R-:W-:-:S03]  /*0950*/  @!P5 IMAD.IADD R3, R3, 0x1, R24 ;  /* 0x000000010303d824 */ /* 0x020fc600078e0218 */
[----:B--2---:R-:W-:Y:S01]  /*0960*/  @!P6 IADD3 R0, PT, PT, R0, R27, RZ ;  /* 0x0000001b0000e210 */ /* 0x004fe20007ffe0ff */
[----:B------:R-:W-:Y:S01]  /*0970*/  @!P6 IMAD.IADD R3, R3, 0x1, R26 ;  /* 0x000000010303e824 */ /* 0x000fe200078e021a */
[----:B------:R-:W-:-:S03]  /*0980*/  @!P6 IADD3 R2, PT, PT, R2, R29, RZ ;  /* 0x0000001d0202e210 */ /* 0x000fc60007ffe0ff */
[----:B------:R-:W-:Y:S01]  /*0990*/  @!P0 IMAD.IADD R0, R0, 0x1, R28 ;  /* 0x0000000100008824 */ /* 0x000fe200078e021c */
[----:B------:R-:W-:Y:S02]  /*09a0*/  @!P0 IADD3 R3, PT, PT, R3, R12, RZ ;  /* 0x0000000c03038210 */ /* 0x000fe40007ffe0ff */
[----:B------:R-:W-:Y:S01]  /*09b0*/  @!P0 IADD3 R2, PT, PT, R2, R17, RZ ;  /* 0x0000001102028210 */ /* 0x000fe20007ffe0ff */
[----:B------:R-:W-:Y:S06]  /*09c0*/  @P1 BRA `(.L_x_16) ;  /* 0xfffffff800001947 */ /* 0x000fec000383ffff */
[-C--:B------:R-:W-:Y:S02]  /*09d0*/  IABS R6, R5.reuse ;  /* 0x0000000500067213 */ /* 0x080fe40000000000 */
[----:B------:R-:W-:Y:S02]  /*09e0*/  IABS R13, R0 ;  /* 0x00000000000d7213 */ /* 0x000fe40000000000 */
[----:B------:R-:W0:Y:S01]  /*09f0*/  I2F.RP R10, R6 ;  /* 0x00000006000a7306 */ /* 0x000e220000209400 */
[-C--:B------:R-:W-:Y:S02]  /*0a00*/  IABS R12, R5.reuse ;  /* 0x00000005000c7213 */ /* 0x080fe40000000000 */
[----:B------:R-:W-:Y:S02]  /*0a10*/  IABS R14, R2 ;  /* 0x00000002000e7213 */ /* 0x000fe40000000000 */
[-C--:B------:R-:W-:Y:S01]  /*0a20*/  LOP3.LUT R0, R0, R5.reuse, RZ, 0x3c, !PT ;  /* 0x0000000500007212 */ /* 0x080fe200078e3cff */
[----:B------:R-:W-:Y:S01]  /*0a30*/  IMAD.MOV R15, RZ, RZ, -R12 ;  /* 0x000000ffff0f7224 */ /* 0x000fe200078e0a0c */
[----:B------:R-:W-:-:S02]  /*0a40*/  LOP3.LUT R2, R2, R5, RZ, 0x3c, !PT ;  /* 0x0000000502027212 */ /* 0x000fc400078e3cff */
[----:B------:R-:W-:Y:S01]  /*0a50*/  ISETP.GE.AND P4, PT, R0, RZ, PT ;  /* 0x000000ff0000720c */ /* 0x000fe20003f86270 */
[----:B0-----:R-:W0:Y:S02]  /*0a60*/  MUFU.RCP R10, R10 ;  /* 0x0000000a000a7308 */ /* 0x001e240000001000 */
[----:B0-----:R-:W-:-:S06]  /*0a70*/  IADD3 R8, PT, PT, R10, 0xffffffe, RZ ;  /* 0x0ffffffe0a087810 */ /* 0x001fcc0007ffe0ff */
[----:B------:R0:W1:Y:S02]  /*0a80*/  F2I.FTZ.U32.TRUNC.NTZ R9, R8 ;  /* 0x0000000800097305 */ /* 0x000064000021f000 */
[----:B0-----:R-:W-:Y:S02]  /*0a90*/  HFMA2 R8, -RZ, RZ, 0, 0 ;  /* 0x00000000ff087431 */ /* 0x001fe400000001ff */
[----:B-1----:R-:W-:-:S04]  /*0aa0*/  IMAD.MOV R11, RZ, RZ, -R9 ;  /* 0x000000ffff0b7224 */ /* 0x002fc800078e0a09 */
[----:B------:R-:W-:-:S04]  /*0ab0*/  IMAD R11, R11, R6, RZ ;  /* 0x000000060b0b7224 */ /* 0x000fc800078e02ff */
[----:B------:R-:W-:Y:S01]  /*0ac0*/  IMAD.HI.U32 R9, R9, R11, R8 ;  /* 0x0000000b09097227 */ /* 0x000fe200078e0008 */
[----:B------:R-:W-:Y:S02]  /*0ad0*/  IABS R8, R3 ;  /* 0x0000000300087213 */ /* 0x000fe40000000000 */
[----:B------:R-:W-:-:S03]  /*0ae0*/  LOP3.LUT R3, R3, R5, RZ, 0x3c, !PT ;  /* 0x0000000503037212 */ /* 0x000fc600078e3cff */
[----:B------:R-:W-:-:S04]  /*0af0*/  IMAD.HI.U32 R10, R9, R13, RZ ;  /* 0x0000000d090a7227 */ /* 0x000fc800078e00ff */
[----:B------:R-:W-:-:S04]  /*0b00*/  IMAD.HI.U32 R11, R9, R8, RZ ;  /* 0x00000008090b7227 */ /* 0x000fc800078e00ff */
[----:B------:R-:W-:-:S04]  /*0b10*/  IMAD.HI.U32 R12, R9, R14, RZ ;  /* 0x0000000e090c7227 */ /* 0x000fc800078e00ff */
[-C--:B------:R-:W-:Y:S02]  /*0b20*/  IMAD R9, R10, R15.reuse, R13 ;  /* 0x0000000f0a097224 */ /* 0x080fe400078e020d */
[-C--:B------:R-:W-:Y:S02]  /*0b30*/  IMAD R13, R11, R15.reuse, R8 ;  /* 0x0000000f0b0d7224 */ /* 0x080fe400078e0208 */
[----:B------:R-:W-:Y:S01]  /*0b40*/  IMAD R15, R12, R15, R14 ;  /* 0x0000000f0c0f7224 */ /* 0x000fe200078e020e */
[C---:B------:R-:W-:Y:S02]  /*0b50*/  ISETP.GT.U32.AND P5, PT, R6.reuse, R9, PT ;  /* 0x000000090600720c */ /* 0x040fe40003fa4070 */
[C---:B------:R-:W-:Y:S02]  /*0b60*/  ISETP.GT.U32.AND P6, PT, R6.reuse, R13, PT ;  /* 0x0000000d0600720c */ /* 0x040fe40003fc4070 */
[----:B------:R-:W-:-:S09]  /*0b70*/  ISETP.GT.U32.AND P0, PT, R6, R15, PT ;  /* 0x0000000f0600720c */ /* 0x000fd20003f04070 */
[-C--:B------:R-:W-:Y:S01]  /*0b80*/  @!P5 IADD3 R9, PT, PT, R9, -R6.reuse, RZ ;  /* 0x800000060909d210 */ /* 0x080fe20007ffe0ff */
[----:B------:R-:W-:Y:S01]  /*0b90*/  @!P5 VIADD R10, R10, 0x1 ;  /* 0x000000010a0ad836 */ /* 0x000fe20000000000 */
[----:B------:R-:W-:Y:S01]  /*0ba0*/  @!P6 IADD3 R11, PT, PT, R11, 0x1, RZ ;  /* 0x000000010b0be810 */ /* 0x000fe20007ffe0ff */
[----:B------:R-:W-:Y:S01]  /*0bb0*/  @!P6 IMAD.IADD R13, R13, 0x1, -R6 ;  /* 0x000000010d0de824 */ /* 0x000fe200078e0a06 */
[-C--:B------:R-:W-:Y:S01]  /*0bc0*/  @!P0 IADD3 R15, PT, PT, R15, -R6.reuse, RZ ;  /* 0x800000060f0f8210 */ /* 0x080fe20007ffe0ff */
[----:B------:R-:W-:Y:S01]  /*0bd0*/  @!P0 VIADD R12, R12, 0x1 ;  /* 0x000000010c0c8836 */ /* 0x000fe20000000000 */
[-C--:B------:R-:W-:Y:S02]  /*0be0*/  ISETP.GE.U32.AND P1, PT, R9, R6.reuse, PT ;  /* 0x000000060900720c */ /* 0x080fe40003f26070 */
[----:B------:R-:W0:Y:S01]  /*0bf0*/  LDC.64 R8, c[0x0][0x388] ;  /* 0x0000e200ff087b82 */ /* 0x000e220000000a00 */
[-C--:B------:R-:W-:Y:S02]  /*0c00*/  ISETP.GE.U32.AND P2, PT, R13, R6.reuse, PT ;  /* 0x000000060d00720c */ /* 0x080fe40003f46070 */
[----:B------:R-:W-:-:S02]  /*0c10*/  ISETP.GE.U32.AND P3, PT, R15, R6, PT ;  /* 0x000000060f00720c */ /* 0x000fc40003f66070 */
[----:B------:R-:W-:Y:S02]  /*0c20*/  ISETP.GE.AND P5, PT, R3, RZ, PT ;  /* 0x000000ff0300720c */ /* 0x000fe40003fa6270 */
[----:B------:R-:W-:Y:S02]  /*0c30*/  ISETP.GE.AND P6, PT, R2, RZ, PT ;  /* 0x000000ff0200720c */ /* 0x000fe40003fc6270 */
[----:B------:R-:W-:Y:S02]  /*0c40*/  ISETP.NE.AND P0, PT, R5, RZ, PT ;  /* 0x000000ff0500720c */ /* 0x000fe40003f05270 */
[----:B------:R-:W-:Y:S02]  /*0c50*/  @P1 IADD3 R10, PT, PT, R10, 0x1, RZ ;  /* 0x000000010a0a1810 */ /* 0x000fe40007ffe0ff */
[----:B------:R-:W-:Y:S01]  /*0c60*/  LOP3.LUT R5, RZ, R5, RZ, 0x33, !PT ;  /* 0x00000005ff057212 */ /* 0x000fe200078e33ff */
[----:B------:R-:W-:Y:S02]  /*0c70*/  @P2 VIADD R11, R11, 0x1 ;  /* 0x000000010b0b2836 */ /* 0x000fe40000000000 */
[----:B------:R-:W-:Y:S01]  /*0c80*/  @P3 IADD3 R12, PT, PT, R12, 0x1, RZ ;  /* 0x000000010c0c3810 */ /* 0x000fe20007ffe0ff */
[----:B------:R-:W-:-:S02]  /*0c90*/  @!P4 IMAD.MOV R10, RZ, RZ, -R10 ;  /* 0x000000ffff0ac224 */ /* 0x000fc400078e0a0a */
[----:B------:R-:W-:Y:S02]  /*0ca0*/  @!P5 IADD3 R11, PT, PT, -R11, RZ, RZ ;  /* 0x000000ff0b0bd210 */ /* 0x000fe40007ffe1ff */
[----:B------:R-:W-:Y:S01]  /*0cb0*/  @!P6 IMAD.MOV R12, RZ, RZ, -R12 ;  /* 0x000000ffff0ce224 */ /* 0x000fe200078e0a0c */
[C---:B------:R-:W-:Y:S02]  /*0cc0*/  SEL R3, R5.reuse, R10, !P0 ;  /* 0x0000000a05037207 */ /* 0x040fe40004000000 */
[C---:B------:R-:W-:Y:S01]  /*0cd0*/  SEL R11, R5.reuse, R11, !P0 ;  /* 0x0000000b050b7207 */ /* 0x040fe20004000000 */
[C---:B0-----:R-:W-:Y:S01]  /*0ce0*/  IMAD.WIDE R8, R4.reuse, 0x3, R8 ;  /* 0x0000000304087825 */ /* 0x041fe200078e0208 */
[----:B------:R-:W-:Y:S02]  /*0cf0*/  SEL R5, R5, R12, !P0 ;  /* 0x0000000c05057207 */ /* 0x000fe40004000000 */
[----:B------:R-:W-:Y:S02]  /*0d00*/  IADD3 R4, PT, PT, R4, 0x1, RZ ;  /* 0x0000000104047810 */ /* 0x000fe40007ffe0ff */
[----:B------:R0:W-:Y:S02]  /*0d10*/  STG.E.U8 desc[UR8][R8.64], R3 ;  /* 0x0000000308007986 */ /* 0x0001e4000c101108 */
[----:B------:R-:W-:-:S02]  /*0d20*/  ISETP.GE.AND P0, PT, R4, R7, PT ;  /* 0x000000070400720c */ /* 0x000fc40003f06270 */
[----:B------:R0:W-:Y:S04]  /*0d30*/  STG.E.U8 desc[UR8][R8.64+0x1], R11 ;  /* 0x0000010b08007986 */ /* 0x0001e8000c101108 */
[----:B------:R0:W-:Y:S07]  /*0d40*/  STG.E.U8 desc[UR8][R8.64+0x2], R5 ;  /* 0x0000020508007986 */ /* 0x0001ee000c101108 */
[----:B------:R-:W-:Y:S05]  /*0d50*/  @!P0 BRA `(.L_x_17) ;  /* 0xfffffff000e08947 */ /* 0x000fea000383ffff */
[----:B------:R-:W-:Y:S05]  /*0d60*/  EXIT ;  /* 0x000000000000794d */ /* 0x000fea0003800000 */
.L_x_18:
        /* <DEDUP_REMOVED lines=9> */
.L_x_21:


//--------------------- .nv.shared._Z22imageFilterKernelPartCP5char3S0_jjiii --------------------------
	.section	.nv.shared._Z22imageFilterKernelPartCP5char3S0_jjiii,"aw",@nobits
	.sectionflags	@""
.nv.shared._Z22imageFilterKernelPartCP5char3S0_jjiii:
	.zero		50176


//--------------------- .nv.shared.reserved.0     --------------------------
	.section	.nv.shared.reserved.0,"aw",@nobits
	.weak		__nv_reservedSMEM_offset_0_alias
	.size		__nv_reservedSMEM_offset_0_alias, 0, 64
	.other		__nv_reservedSMEM_offset_0_alias,@"STO_CUDA_RESERVED_SHARED STV_DEFAULT"
__nv_reservedSMEM_offset_0_alias:
	.zero		0
	.zero		64


//--------------------- .nv.constant0._Z22imageFilterKernelPartCP5char3S0_jjiii --------------------------
	.section	.nv.constant0._Z22imageFilterKernelPartCP5char3S0_jjiii,"a",@progbits
	.sectionflags	@""
	.align	4
.nv.constant0._Z22imageFilterKernelPartCP5char3S0_jjiii:
	.zero		932


//--------------------- .nv.constant0._Z22imageFilterKernelPartBP5char3S0_jjii --------------------------
	.section	.nv.constant0._Z22imageFilterKernelPartBP5char3S0_jjii,"a",@progbits
	.sectionflags	@""
	.align	4
.nv.constant0._Z22imageFilterKernelPartBP5char3S0_jjii:
	.zero		928


//--------------------- .nv.constant0._Z22imageFilterKernelPartAP5char3S0_jji --------------------------
	.section	.nv.constant0._Z22imageFilterKernelPartAP5char3S0_jji,"a",@progbits
	.sectionflags	@""
	.align	4
.nv.constant0._Z22imageFilterKernelPartAP5char3S0_jji:
	.zero		924


//--------------------- SYMBOLS --------------------------

	.type		.nv.reservedSmem.offset0,@object
	.size		.nv.reservedSmem.offset0,0x4
	.type		.nv.reservedSmem.cap,@object
	.size		.nv.reservedSmem.cap,0x4
